	.target	sm_90a

	.elftype	@"ET_EXEC"


//--------------------- .note.nv.tkinfo           --------------------------
	.section	.note.nv.tkinfo,"",@"SHT_NOTE"
	.sectionflags	@"SHF_NOTE_NV_TKINFO"
	.tkinfo
        /*0018*/ 	.word	0x00000002
        /*0030*/ 	.string	""
        /*0030*/ 	.string	"ptxas"
        /*0030*/ 	.string	"Cuda compilation tools, release 13.0, V13.0.88"
        /*0030*/ 	.string	"Build cuda_13.0.r13.0/compiler.36424714_0"
        /*0030*/ 	.string	"-arch sm_90a -m 64 "



//--------------------- .note.nv.cuinfo           --------------------------
	.section	.note.nv.cuinfo,"",@"SHT_NOTE"
	.sectionflags	@"SHF_NOTE_NV_CUINFO"
        /*0018*/ 	.short	0x0002
        /*001a*/ 	.short	0x005a
        /*001c*/ 	.short	0x0082
	.zero		2


//--------------------- .nv.info                  --------------------------
	.section	.nv.info,"",@"SHT_CUDA_INFO"
	.align	4


	//----- nvinfo : EIATTR_REGCOUNT
	.align		4
        /*0000*/ 	.byte	0x04, 0x2f
        /*0002*/ 	.short	(.L_12 - .L_11)
	.align		4
.L_11:
        /*0004*/ 	.word	index@(_ZN7cutlass13device_kernelINS_4gemm6kernel13GemmUniversalIN4cute5tupleIJiiiiEEENS1_10collective13CollectiveMmaINS1_37MainloopSm90TmaGmmaWarpSpecializedFP8ILi5ENS5_IJNS4_1CILi1EEESB_SB_EEENS1_32KernelTmaWarpSpecializedPingpongEEENS5_IJNSA_ILi64EEENSA_ILi256EEENSA_ILi128EEEEEENS_12float_e4m3_tENS5_IJlSB_lEEESJ_SK_NS4_8TiledMMAINS4_8MMA_AtomIJNS4_4SM904GMMA31MMA_64x256x32_F32E4M3E4M3_SS_TNILNSO_7ScaleInE1ELSQ_1EEEEEENS4_6LayoutISC_NS5_IJNSA_ILi0EEESU_SU_EEEEENS5_IJNS4_10UnderscoreESX_SX_EEEEENS4_13SM90_TMA_LOADENS4_14ComposedLayoutINS4_7SwizzleILi3ELi4ELi3EEENS4_18smem_ptr_flag_bitsILi8EEENST_INS5_IJNSA_ILi8EEESH_EEENS5_IJSH_SB_EEEEEEEvNS4_8identityES10_S1A_vS1B_EENS_8epilogue10collective6detail29Sm90TmaWarpSpecializedAdapterINS1E_15DefaultEpilogueISJ_SK_SK_NS1D_6thread17LinearCombinationISJ_Li1EffLNS1I_9ScaleType4KindE0ELNS_15FloatRoundStyleE2ESJ_EENS1_15EpilogueDefaultEEEEEvvEEEEvNT_6ParamsE)
        /*0008*/ 	.word	0x000000a8


	//----- nvinfo : EIATTR_FRAME_SIZE
	.align		4
.L_12:
        /*000c*/ 	.byte	0x04, 0x11
        /*000e*/ 	.short	(.L_14 - .L_13)
	.align		4
.L_13:
        /*0010*/ 	.word	index@(_ZN7cutlass13device_kernelINS_4gemm6kernel13GemmUniversalIN4cute5tupleIJiiiiEEENS1_10collective13CollectiveMmaINS1_37MainloopSm90TmaGmmaWarpSpecializedFP8ILi5ENS5_IJNS4_1CILi1EEESB_SB_EEENS1_32KernelTmaWarpSpecializedPingpongEEENS5_IJNSA_ILi64EEENSA_ILi256EEENSA_ILi128EEEEEENS_12float_e4m3_tENS5_IJlSB_lEEESJ_SK_NS4_8TiledMMAINS4_8MMA_AtomIJNS4_4SM904GMMA31MMA_64x256x32_F32E4M3E4M3_SS_TNILNSO_7ScaleInE1ELSQ_1EEEEEENS4_6LayoutISC_NS5_IJNSA_ILi0EEESU_SU_EEEEENS5_IJNS4_10UnderscoreESX_SX_EEEEENS4_13SM90_TMA_LOADENS4_14ComposedLayoutINS4_7SwizzleILi3ELi4ELi3EEENS4_18smem_ptr_flag_bitsILi8EEENST_INS5_IJNSA_ILi8EEESH_EEENS5_IJSH_SB_EEEEEEEvNS4_8identityES10_S1A_vS1B_EENS_8epilogue10collective6detail29Sm90TmaWarpSpecializedAdapterINS1E_15DefaultEpilogueISJ_SK_SK_NS1D_6thread17LinearCombinationISJ_Li1EffLNS1I_9ScaleType4KindE0ELNS_15FloatRoundStyleE2ESJ_EENS1_15EpilogueDefaultEEEEEvvEEEEvNT_6ParamsE)
        /*0014*/ 	.word	0x00000108


	//----- nvinfo : EIATTR_MIN_STACK_SIZE
	.align		4
.L_14:
        /*0018*/ 	.byte	0x04, 0x12
        /*001a*/ 	.short	(.L_16 - .L_15)
	.align		4
.L_15:
        /*001c*/ 	.word	index@(_ZN7cutlass13device_kernelINS_4gemm6kernel13GemmUniversalIN4cute5tupleIJiiiiEEENS1_10collective13CollectiveMmaINS1_37MainloopSm90TmaGmmaWarpSpecializedFP8ILi5ENS5_IJNS4_1CILi1EEESB_SB_EEENS1_32KernelTmaWarpSpecializedPingpongEEENS5_IJNSA_ILi64EEENSA_ILi256EEENSA_ILi128EEEEEENS_12float_e4m3_tENS5_IJlSB_lEEESJ_SK_NS4_8TiledMMAINS4_8MMA_AtomIJNS4_4SM904GMMA31MMA_64x256x32_F32E4M3E4M3_SS_TNILNSO_7ScaleInE1ELSQ_1EEEEEENS4_6LayoutISC_NS5_IJNSA_ILi0EEESU_SU_EEEEENS5_IJNS4_10UnderscoreESX_SX_EEEEENS4_13SM90_TMA_LOADENS4_14ComposedLayoutINS4_7SwizzleILi3ELi4ELi3EEENS4_18smem_ptr_flag_bitsILi8EEENST_INS5_IJNSA_ILi8EEESH_EEENS5_IJSH_SB_EEEEEEEvNS4_8identityES10_S1A_vS1B_EENS_8epilogue10collective6detail29Sm90TmaWarpSpecializedAdapterINS1E_15DefaultEpilogueISJ_SK_SK_NS1D_6thread17LinearCombinationISJ_Li1EffLNS1I_9ScaleType4KindE0ELNS_15FloatRoundStyleE2ESJ_EENS1_15EpilogueDefaultEEEEEvvEEEEvNT_6ParamsE)
        /*0020*/ 	.word	0x00000108
.L_16:


//--------------------- .nv.compat                --------------------------
	.section	.nv.compat,"",@"SHT_CUDA_COMPAT_INFO"
	.align	4
        /*0000*/ 	.byte	0x02, 0x09, 0x01, 0x00, 0x02, 0x02, 0x04, 0x00, 0x02, 0x05, 0x05, 0x00, 0x03, 0x07, 0x01, 0x01
        /*0010*/ 	.byte	0x02, 0x03, 0x01, 0x00, 0x02, 0x06, 0x01, 0x00, 0x04, 0x0b, 0x08, 0x00, 0x00, 0x00, 0x00, 0x00
        /*0020*/ 	.byte	0x00, 0x00, 0x00, 0x00


//--------------------- .nv.info._ZN7cutlass13device_kernelINS_4gemm6kernel13GemmUniversalIN4cute5tupleIJiiiiEEENS1_10collective13CollectiveMmaINS1_37MainloopSm90TmaGmmaWarpSpecializedFP8ILi5ENS5_IJNS4_1CILi1EEESB_SB_EEENS1_32KernelTmaWarpSpecializedPingpongEEENS5_IJNSA_ILi64EEENSA_ILi256EEENSA_ILi128EEEEEENS_12float_e4m3_tENS5_IJlSB_lEEESJ_SK_NS4_8TiledMMAINS4_8MMA_AtomIJNS4_4SM904GMMA31MMA_64x256x32_F32E4M3E4M3_SS_TNILNSO_7ScaleInE1ELSQ_1EEEEEENS4_6LayoutISC_NS5_IJNSA_ILi0EEESU_SU_EEEEENS5_IJNS4_10UnderscoreESX_SX_EEEEENS4_13SM90_TMA_LOADENS4_14ComposedLayoutINS4_7SwizzleILi3ELi4ELi3EEENS4_18smem_ptr_flag_bitsILi8EEENST_INS5_IJNSA_ILi8EEESH_EEENS5_IJSH_SB_EEEEEEEvNS4_8identityES10_S1A_vS1B_EENS_8epilogue10collective6detail29Sm90TmaWarpSpecializedAdapterINS1E_15DefaultEpilogueISJ_SK_SK_NS1D_6thread17LinearCombinationISJ_Li1EffLNS1I_9ScaleType4KindE0ELNS_15FloatRoundStyleE2ESJ_EENS1_15EpilogueDefaultEEEEEvvEEEEvNT_6ParamsE --------------------------
	.section	.nv.info._ZN7cutlass13device_kernelINS_4gemm6kernel13GemmUniversalIN4cute5tupleIJiiiiEEENS1_10collective13CollectiveMmaINS1_37MainloopSm90TmaGmmaWarpSpecializedFP8ILi5ENS5_IJNS4_1CILi1EEESB_SB_EEENS1_32KernelTmaWarpSpecializedPingpongEEENS5_IJNSA_ILi64EEENSA_ILi256EEENSA_ILi128EEEEEENS_12float_e4m3_tENS5_IJlSB_lEEESJ_SK_NS4_8TiledMMAINS4_8MMA_AtomIJNS4_4SM904GMMA31MMA_64x256x32_F32E4M3E4M3_SS_TNILNSO_7ScaleInE1ELSQ_1EEEEEENS4_6LayoutISC_NS5_IJNSA_ILi0EEESU_SU_EEEEENS5_IJNS4_10UnderscoreESX_SX_EEEEENS4_13SM90_TMA_LOADENS4_14ComposedLayoutINS4_7SwizzleILi3ELi4ELi3EEENS4_18smem_ptr_flag_bitsILi8EEENST_INS5_IJNSA_ILi8EEESH_EEENS5_IJSH_SB_EEEEEEEvNS4_8identityES10_S1A_vS1B_EENS_8epilogue10collective6detail29Sm90TmaWarpSpecializedAdapterINS1E_15DefaultEpilogueISJ_SK_SK_NS1D_6thread17LinearCombinationISJ_Li1EffLNS1I_9ScaleType4KindE0ELNS_15FloatRoundStyleE2ESJ_EENS1_15EpilogueDefaultEEEEEvvEEEEvNT_6ParamsE,"",@"SHT_CUDA_INFO"
	.sectionflags	@""
	.align	4


	//----- nvinfo : EIATTR_CUDA_API_VERSION
	.align		4
        /*0000*/ 	.byte	0x04, 0x37
        /*0002*/ 	.short	(.L_18 - .L_17)
.L_17:
        /*0004*/ 	.word	0x00000082


	//----- nvinfo : EIATTR_KPARAM_INFO
	.align		4
.L_18:
        /*0008*/ 	.byte	0x04, 0x17
        /*000a*/ 	.short	(.L_20 - .L_19)
.L_19:
        /*000c*/ 	.word	0x00000000
        /*0010*/ 	.short	0x0000
        /*0012*/ 	.short	0x0070
        /*0014*/ 	.byte	0x00, 0xf0, 0x01, 0x10


	//----- nvinfo : EIATTR_SPARSE_MMA_MASK
	.align		4
.L_20:
        /*0018*/ 	.byte	0x03, 0x50
        /*001a*/ 	.short	0x0000


	//----- nvinfo : EIATTR_MAXREG_COUNT
	.align		4
        /*001c*/ 	.byte	0x03, 0x1b
        /*001e*/ 	.short	0x00a8


	//----- nvinfo : EIATTR_NUM_BARRIERS
	.align		4
        /*0020*/ 	.byte	0x02, 0x4c
        /*0022*/ 	.byte	0x01
	.zero		1


	//----- nvinfo : EIATTR_ANNOTATIONS
	.align		4
        /*0024*/ 	.byte	0x04, 0x55
        /*0026*/ 	.short	(.L_22 - .L_21)


	//   ....[0]....
.L_21:
        /*0028*/ 	.word	0x00000001
        /*002c*/ 	.byte	0x70, 0x0b, 0x00, 0x00, 0x01, 0x00, 0x00, 0x00, 0xa0, 0x0b, 0x00, 0x00, 0x01, 0x00, 0x00, 0x00
        /* <DEDUP_REMOVED lines=203> */
        /*0cec*/ 	.byte	0x10, 0x01, 0x01, 0x00


	//----- nvinfo : EIATTR_MERCURY_ISA_VERSION
	.align		4
.L_22:
        /*0cf0*/ 	.byte	0x03, 0x5f
        /*0cf2*/ 	.short	0x0101


	//----- nvinfo : EIATTR_INT_WARP_WIDE_INSTR_OFFSETS
	.align		4
        /*0cf4*/ 	.byte	0x04, 0x31
        /*0cf6*/ 	.short	(.L_24 - .L_23)


	//   ....[0]....
.L_23:
        /*0cf8*/ 	.word	0x000004d0


	//   ....[1]....
        /*0cfc*/ 	.word	0x000004e0


	//   ....[2]....
        /*0d00*/ 	.word	0x00000550


	//   ....[3]....
        /*0d04*/ 	.word	0x00000560


	//   ....[4]....
        /*0d08*/ 	.word	0x00000570


	//   ....[5]....
        /*0d0c*/ 	.word	0x00000590


	//   ....[6]....
        /*0d10*/ 	.word	0x000005f0


	//   ....[7]....
        /*0d14*/ 	.word	0x00000610


	//----- nvinfo : EIATTR_COOP_GROUP_MASK_REGIDS
	.align		4
.L_24:
        /*0d18*/ 	.byte	0x04, 0x29
        /*0d1a*/ 	.short	(.L_26 - .L_25)


	//   ....[0]....
.L_25:
        /*0d1c*/ 	.word	0xffffffff


	//   ....[1]....
        /*0d20*/ 	.word	0xffffffff


	//   ....[2]....
        /*0d24*/ 	.word	0xffffffff


	//   ....[3]....
        /*0d28*/ 	.word	0xffffffff


	//   ....[4]....
        /*0d2c*/ 	.word	0xffffffff


	//   ....[5]....
        /*0d30*/ 	.word	0xffffffff


	//----- nvinfo : EIATTR_COOP_GROUP_INSTR_OFFSETS
	.align		4
.L_26:
        /*0d34*/ 	.byte	0x04, 0x28
        /*0d36*/ 	.short	(.L_28 - .L_27)


	//   ....[0]....
.L_27:
        /*0d38*/ 	.word	0x00000060


	//   ....[1]....
        /*0d3c*/ 	.word	0x00000090


	//   ....[2]....
        /*0d40*/ 	.word	0x00000190


	//   ....[3]....
        /*0d44*/ 	.word	0x000003c0


	//   ....[4]....
        /*0d48*/ 	.word	0x00000400


	//   ....[5]....
        /*0d4c*/ 	.word	0x00000440


	//----- nvinfo : EIATTR_REG_RECONFIG
	.align		4
.L_28:
        /*0d50*/ 	.byte	0x01, 0x54
	.zero		2


	//----- nvinfo : EIATTR_MBARRIER_INSTR_OFFSETS
	.align		4
        /*0d54*/ 	.byte	0x04, 0x39
        /*0d56*/ 	.short	(.L_30 - .L_29)


	//   ....[0]....
.L_29:
        /*0d58*/ 	.word	0x00000310
        /*0d5c*/ 	.word	0x000000ff
        /*0d60*/ 	.word	0x00000000
        /*0d64*/ 	.short	0x0100
        /*0d66*/ 	.byte	0x07
	.zero		1


	//   ....[1]....
        /*0d68*/ 	.word	0x00000320
        /*0d6c*/ 	.word	0x000000ff
        /*0d70*/ 	.word	0x00000028
        /*0d74*/ 	.short	0x0100
        /*0d76*/ 	.byte	0x07
	.zero		1


	//   ....[2]....
        /*0d78*/ 	.word	0x00000330
        /*0d7c*/ 	.word	0x000000ff
        /*0d80*/ 	.word	0x00000008
        /*0d84*/ 	.short	0x0100
        /*0d86*/ 	.byte	0x07
	.zero		1


	//   ....[3]....
        /*0d88*/ 	.word	0x00000340
        /*0d8c*/ 	.word	0x000000ff
        /*0d90*/ 	.word	0x00000030
        /*0d94*/ 	.short	0x0100
        /*0d96*/ 	.byte	0x07
	.zero		1


	//   ....[4]....
        /*0d98*/ 	.word	0x00000350
        /*0d9c*/ 	.word	0x000000ff
        /*0da0*/ 	.word	0x00000010
        /*0da4*/ 	.short	0x0100
        /*0da6*/ 	.byte	0x07
	.zero		1


	//   ....[5]....
        /*0da8*/ 	.word	0x00000360
        /*0dac*/ 	.word	0x000000ff
        /*0db0*/ 	.word	0x00000038
        /*0db4*/ 	.short	0x0100
        /*0db6*/ 	.byte	0x07
	.zero		1


	//   ....[6]....
        /*0db8*/ 	.word	0x00000370
        /*0dbc*/ 	.word	0x000000ff
        /*0dc0*/ 	.word	0x00000018
        /*0dc4*/ 	.short	0x0100
        /*0dc6*/ 	.byte	0x07
	.zero		1


	//   ....[7]....
        /*0dc8*/ 	.word	0x00000380
        /*0dcc*/ 	.word	0x000000ff
        /*0dd0*/ 	.word	0x00000040
        /*0dd4*/ 	.short	0x0100
        /*0dd6*/ 	.byte	0x07
	.zero		1


	//   ....[8]....
        /*0dd8*/ 	.word	0x00000390
        /*0ddc*/ 	.word	0x000000ff
        /*0de0*/ 	.word	0x00000020
        /*0de4*/ 	.short	0x0100
        /*0de6*/ 	.byte	0x07
	.zero		1


	//   ....[9]....
        /*0de8*/ 	.word	0x000003a0
        /*0dec*/ 	.word	0x000000ff
        /*0df0*/ 	.word	0x00000048
        /*0df4*/ 	.short	0x0100
        /*0df6*/ 	.byte	0x07
	.zero		1


	//   ....[10]....
        /*0df8*/ 	.word	0x00000630
        /*0dfc*/ 	.word	0x000000ff
        /*0e00*/ 	.word	0x00000080
        /*0e04*/ 	.short	0x0100
        /*0e06*/ 	.byte	0x07
	.zero		1


	//   ....[11]....
        /*0e08*/ 	.word	0x00000640
        /*0e0c*/ 	.word	0x000000ff
        /*0e10*/ 	.word	0x00000088
        /*0e14*/ 	.short	0x0100
        /*0e16*/ 	.byte	0x07
	.zero		1


	//   ....[12]....
        /*0e18*/ 	.word	0x00000680
        /*0e1c*/ 	.word	0x000000ff
        /*0e20*/ 	.word	0x00000060
        /*0e24*/ 	.short	0x0100
        /*0e26*/ 	.byte	0x0a
	.zero		1


	//   ....[13]....
        /*0e28*/ 	.word	0x000006a0
        /*0e2c*/ 	.word	0x000000ff
        /*0e30*/ 	.word	0x00000068
        /*0e34*/ 	.short	0x0100
        /*0e36*/ 	.byte	0x0a
	.zero		1


	//   ....[14]....
        /*0e38*/ 	.word	0x000006b0
        /*0e3c*/ 	.word	0x000000ff
        /*0e40*/ 	.word	0x00000070
        /*0e44*/ 	.short	0x0100
        /*0e46*/ 	.byte	0x0a
	.zero		1


	//   ....[15]....
        /*0e48*/ 	.word	0x000006c0
        /*0e4c*/ 	.word	0x000000ff
        /*0e50*/ 	.word	0x00000078
        /*0e54*/ 	.short	0x0100
        /*0e56*/ 	.byte	0x0a
	.zero		1


	//   ....[16]....
        /*0e58*/ 	.word	0x000015d0
        /*0e5c*/ 	.word	0x000000ff
        /*0e60*/ 	.word	0xfffffff8
        /*0e64*/ 	.short	0x010a
        /*0e66*/ 	.byte	0x12
	.zero		1


	//   ....[17]....
        /*0e68*/ 	.word	0x00001fa0
        /*0e6c*/ 	.word	0x000000ff
        /*0e70*/ 	.word	0x00000000
        /*0e74*/ 	.short	0x010a
        /*0e76*/ 	.byte	0x06
	.zero		1


	//   ....[18]....
        /*0e78*/ 	.word	0x00001fe0
        /*0e7c*/ 	.word	0x000000ff
        /*0e80*/ 	.word	0x00000000
        /*0e84*/ 	.short	0x010a
        /*0e86*/ 	.byte	0x06
	.zero		1


	//   ....[19]....
        /*0e88*/ 	.word	0x00003280
        /*0e8c*/ 	.word	0x000000ff
        /*0e90*/ 	.word	0x00000000
        /*0e94*/ 	.short	0x010a
        /*0e96*/ 	.byte	0x09
	.zero		1


	//   ....[20]....
        /*0e98*/ 	.word	0x000032c0
        /*0e9c*/ 	.word	0x000000ff
        /*0ea0*/ 	.word	0x00000000
        /*0ea4*/ 	.short	0x010a
        /*0ea6*/ 	.byte	0x09
	.zero		1


	//   ....[21]....
        /*0ea8*/ 	.word	0x000043c0
        /*0eac*/ 	.word	0x000000ff
        /*0eb0*/ 	.word	0x00000000
        /*0eb4*/ 	.short	0x0101
        /*0eb6*/ 	.byte	0x08
	.zero		1


	//   ....[22]....
        /*0eb8*/ 	.word	0x00005430
        /*0ebc*/ 	.word	0x000000e5
        /*0ec0*/ 	.word	0x00000000
        /*0ec4*/ 	.short	0x0101
        /*0ec6*/ 	.byte	0x1c
	.zero		1


	//   ....[23]....
        /*0ec8*/ 	.word	0x00005550
        /*0ecc*/ 	.word	0x000000ff
        /*0ed0*/ 	.word	0x00000000
        /*0ed4*/ 	.short	0x0101
        /*0ed6*/ 	.byte	0x08
	.zero		1


	//   ....[24]....
        /*0ed8*/ 	.word	0x00005600
        /*0edc*/ 	.word	0x000000ff
        /*0ee0*/ 	.word	0x00000008
        /*0ee4*/ 	.short	0x010a
        /*0ee6*/ 	.byte	0x12
	.zero		1


	//   ....[25]....
        /*0ee8*/ 	.word	0x0000e7d0
        /*0eec*/ 	.word	0x00000003
        /*0ef0*/ 	.word	0x00000000
        /*0ef4*/ 	.short	0x0101
        /*0ef6*/ 	.byte	0x1c
	.zero		1


	//   ....[26]....
        /*0ef8*/ 	.word	0x0000f1d0
        /*0efc*/ 	.word	0x0000000b
        /*0f00*/ 	.word	0x00000028
        /*0f04*/ 	.short	0x010a
        /*0f06*/ 	.byte	0x3f
	.zero		1


	//   ....[27]....
        /*0f08*/ 	.word	0x0000f580
        /*0f0c*/ 	.word	0x00000004
        /*0f10*/ 	.word	0x00000088
        /*0f14*/ 	.short	0x0101
        /*0f16*/ 	.byte	0x3f
	.zero		1


	//   ....[28]....
        /*0f18*/ 	.word	0x0000fd70
        /*0f1c*/ 	.word	0x00000007
        /*0f20*/ 	.word	0x00000000
        /*0f24*/ 	.short	0x010a
        /*0f26*/ 	.byte	0x3f
	.zero		1


	//   ....[29]....
        /*0f28*/ 	.word	0x0000fdf0
        /*0f2c*/ 	.word	0x00000009
        /*0f30*/ 	.word	0x00000000
        /*0f34*/ 	.short	0x010a
        /*0f36*/ 	.byte	0x3f
	.zero		1


	//   ....[30]....
        /*0f38*/ 	.word	0x0000fe80
        /*0f3c*/ 	.word	0x00000006
        /*0f40*/ 	.word	0x00000000
        /*0f44*/ 	.short	0x010a
        /*0f46*/ 	.byte	0x3f
	.zero		1


	//   ....[31]....
        /*0f48*/ 	.word	0x0000ff10
        /*0f4c*/ 	.word	0x00000009
        /*0f50*/ 	.word	0x00000000
        /*0f54*/ 	.short	0x010a
        /*0f56*/ 	.byte	0x3f
	.zero		1


	//   ....[32]....
        /*0f58*/ 	.word	0x0000ffa0
        /*0f5c*/ 	.word	0x00000003
        /*0f60*/ 	.word	0x00000000
        /*0f64*/ 	.short	0x010a
        /*0f66*/ 	.byte	0x3f
	.zero		1


	//   ....[33]....
        /*0f68*/ 	.word	0x00010010
        /*0f6c*/ 	.word	0x00000003
        /*0f70*/ 	.word	0xfffffff8
        /*0f74*/ 	.short	0x010a
        /*0f76*/ 	.byte	0x3f
	.zero		1


	//   ....[34]....
        /*0f78*/ 	.word	0x00010070
        /*0f7c*/ 	.word	0x00000003
        /*0f80*/ 	.word	0x00000000
        /*0f84*/ 	.short	0x010a
        /*0f86*/ 	.byte	0x3f
	.zero		1


	//   ....[35]....
        /*0f88*/ 	.word	0x000100e0
        /*0f8c*/ 	.word	0x00000000
        /*0f90*/ 	.word	0x00000000
        /*0f94*/ 	.short	0x010a
        /*0f96*/ 	.byte	0x3f
	.zero		1


	//   ....[36]....
        /*0f98*/ 	.word	0x00010150
        /*0f9c*/ 	.word	0x00000019
        /*0fa0*/ 	.word	0x00000008
        /*0fa4*/ 	.short	0x010a
        /*0fa6*/ 	.byte	0x3f
	.zero		1


	//   ....[37]....
        /*0fa8*/ 	.word	0x00010220
        /*0fac*/ 	.word	0x0000000b
        /*0fb0*/ 	.word	0x00000028
        /*0fb4*/ 	.short	0x010a
        /*0fb6*/ 	.byte	0x3f
	.zero		1


	//   ....[38]....
        /*0fb8*/ 	.word	0x00010300
        /*0fbc*/ 	.word	0x00000007
        /*0fc0*/ 	.word	0x00000000
        /*0fc4*/ 	.short	0x010a
        /*0fc6*/ 	.byte	0x3f
	.zero		1


	//   ....[39]....
        /*0fc8*/ 	.word	0x00010350
        /*0fcc*/ 	.word	0x00000009
        /*0fd0*/ 	.word	0x00000000
        /*0fd4*/ 	.short	0x010a
        /*0fd6*/ 	.byte	0x3f
	.zero		1


	//   ....[40]....
        /*0fd8*/ 	.word	0x000103a0
        /*0fdc*/ 	.word	0x00000006
        /*0fe0*/ 	.word	0x00000000
        /*0fe4*/ 	.short	0x010a
        /*0fe6*/ 	.byte	0x3f
	.zero		1


	//   ....[41]....
        /*0fe8*/ 	.word	0x000103f0
        /*0fec*/ 	.word	0x00000009
        /*0ff0*/ 	.word	0x00000000
        /*0ff4*/ 	.short	0x010a
        /*0ff6*/ 	.byte	0x3f
	.zero		1


	//----- nvinfo : EIATTR_NUM_MBARRIERS
	.align		4
.L_30:
        /*0ff8*/ 	.byte	0x03, 0x38
        /*0ffa*/ 	.short	0x0010


	//----- nvinfo : EIATTR_EXIT_INSTR_OFFSETS
	.align		4
        /*0ffc*/ 	.byte	0x04, 0x1c
        /*0ffe*/ 	.short	(.L_32 - .L_31)


	//   ....[0]....
.L_31:
        /*1000*/ 	.word	0x000012d0


	//   ....[1]....
        /*1004*/ 	.word	0x00001330


	//   ....[2]....
        /*1008*/ 	.word	0x0000eee0


	//   ....[3]....
        /*100c*/ 	.word	0x0000ef10


	//   ....[4]....
        /*1010*/ 	.word	0x0000fff0


	//----- nvinfo : EIATTR_MAX_THREADS
	.align		4
.L_32:
        /*1014*/ 	.byte	0x04, 0x05
        /*1016*/ 	.short	(.L_34 - .L_33)
.L_33:
        /*1018*/ 	.word	0x00000180
        /*101c*/ 	.word	0x00000001
        /*1020*/ 	.word	0x00000001


	//----- nvinfo : EIATTR_CRS_STACK_SIZE
	.align		4
.L_34:
        /*1024*/ 	.byte	0x04, 0x1e
        /*1026*/ 	.short	(.L_36 - .L_35)
.L_35:
        /*1028*/ 	.word	0x00000000


	//----- nvinfo : EIATTR_CBANK_PARAM_SIZE
	.align		4
.L_36:
        /*102c*/ 	.byte	0x03, 0x19
        /*102e*/ 	.short	0x0470


	//----- nvinfo : EIATTR_PARAM_CBANK
	.align		4
        /*1030*/ 	.byte	0x04, 0x0a
        /*1032*/ 	.short	(.L_38 - .L_37)
	.align		4
.L_37:
        /*1034*/ 	.word	index@(.nv.constant0._ZN7cutlass13device_kernelINS_4gemm6kernel13GemmUniversalIN4cute5tupleIJiiiiEEENS1_10collective13CollectiveMmaINS1_37MainloopSm90TmaGmmaWarpSpecializedFP8ILi5ENS5_IJNS4_1CILi1EEESB_SB_EEENS1_32KernelTmaWarpSpecializedPingpongEEENS5_IJNSA_ILi64EEENSA_ILi256EEENSA_ILi128EEEEEENS_12float_e4m3_tENS5_IJlSB_lEEESJ_SK_NS4_8TiledMMAINS4_8MMA_AtomIJNS4_4SM904GMMA31MMA_64x256x32_F32E4M3E4M3_SS_TNILNSO_7ScaleInE1ELSQ_1EEEEEENS4_6LayoutISC_NS5_IJNSA_ILi0EEESU_SU_EEEEENS5_IJNS4_10UnderscoreESX_SX_EEEEENS4_13SM90_TMA_LOADENS4_14ComposedLayoutINS4_7SwizzleILi3ELi4ELi3EEENS4_18smem_ptr_flag_bitsILi8EEENST_INS5_IJNSA_ILi8EEESH_EEENS5_IJSH_SB_EEEEEEEvNS4_8identityES10_S1A_vS1B_EENS_8epilogue10collective6detail29Sm90TmaWarpSpecializedAdapterINS1E_15DefaultEpilogueISJ_SK_SK_NS1D_6thread17LinearCombinationISJ_Li1EffLNS1I_9ScaleType4KindE0ELNS_15FloatRoundStyleE2ESJ_EENS1_15EpilogueDefaultEEEEEvvEEEEvNT_6ParamsE)
        /*1038*/ 	.short	0x0210
        /*103a*/ 	.short	0x0470


	//----- nvinfo : EIATTR_SW_WAR
	.align		4
.L_38:
        /*103c*/ 	.byte	0x04, 0x36
        /*103e*/ 	.short	(.L_40 - .L_39)
.L_39:
        /*1040*/ 	.word	0x00000008
.L_40:


//--------------------- .nv.callgraph             --------------------------
	.section	.nv.callgraph,"",@"SHT_CUDA_CALLGRAPH"
	.align	4
	.sectionentsize	8
	.align		4
        /*0000*/ 	.word	0x00000000
	.align		4
        /*0004*/ 	.word	0xffffffff
	.align		4
        /*0008*/ 	.word	0x00000000
	.align		4
        /*000c*/ 	.word	0xfffffffe
	.align		4
        /*0010*/ 	.word	0x00000000
	.align		4
        /*0014*/ 	.word	0xfffffffd
	.align		4
        /*0018*/ 	.word	0x00000000
	.align		4
        /*001c*/ 	.word	0xfffffffc


//--------------------- .nv.constant4             --------------------------
	.section	.nv.constant4,"a",@progbits
	.align	8
	.align		8
.nv.constant4:
        /*0000*/ 	.dword	_ZN39_INTERNAL_64d9ecc1_4_k_cu_d0997e98_26994cuda3std3__45__cpo5beginE
	.align		8
        /*0008*/ 	.dword	_ZN39_INTERNAL_64d9ecc1_4_k_cu_d0997e98_26994cuda3std3__45__cpo3endE
	.align		8
        /*0010*/ 	.dword	_ZN39_INTERNAL_64d9ecc1_4_k_cu_d0997e98_26994cuda3std3__45__cpo6cbeginE
	.align		8
        /*0018*/ 	.dword	_ZN39_INTERNAL_64d9ecc1_4_k_cu_d0997e98_26994cuda3std3__45__cpo4cendE
	.align		8
        /*0020*/ 	.dword	_ZN39_INTERNAL_64d9ecc1_4_k_cu_d0997e98_26994cuda3std3__441_GLOBAL__N__64d9ecc1_4_k_cu_d0997e98_26996ignoreE
	.align		8
        /*0028*/ 	.dword	_ZN39_INTERNAL_64d9ecc1_4_k_cu_d0997e98_26994cuda3std3__419piecewise_constructE
	.align		8
        /*0030*/ 	.dword	_ZN39_INTERNAL_64d9ecc1_4_k_cu_d0997e98_26994cuda3std3__48in_placeE
	.align		8
        /*0038*/ 	.dword	_ZN39_INTERNAL_64d9ecc1_4_k_cu_d0997e98_26994cuda3std6ranges3__45__cpo4swapE
	.align		8
        /*0040*/ 	.dword	_ZN39_INTERNAL_64d9ecc1_4_k_cu_d0997e98_26994cuda3std6ranges3__45__cpo9iter_moveE
	.align		8
        /*0048*/ 	.dword	_ZN39_INTERNAL_64d9ecc1_4_k_cu_d0997e98_26994cute7productE
	.align		8
        /*0050*/ 	.dword	_ZN39_INTERNAL_64d9ecc1_4_k_cu_d0997e98_26994cute1_E


//--------------------- .text._ZN7cutlass13device_kernelINS_4gemm6kernel13GemmUniversalIN4cute5tupleIJiiiiEEENS1_10collective13CollectiveMmaINS1_37MainloopSm90TmaGmmaWarpSpecializedFP8ILi5ENS5_IJNS4_1CILi1EEESB_SB_EEENS1_32KernelTmaWarpSpecializedPingpongEEENS5_IJNSA_ILi64EEENSA_ILi256EEENSA_ILi128EEEEEENS_12float_e4m3_tENS5_IJlSB_lEEESJ_SK_NS4_8TiledMMAINS4_8MMA_AtomIJNS4_4SM904GMMA31MMA_64x256x32_F32E4M3E4M3_SS_TNILNSO_7ScaleInE1ELSQ_1EEEEEENS4_6LayoutISC_NS5_IJNSA_ILi0EEESU_SU_EEEEENS5_IJNS4_10UnderscoreESX_SX_EEEEENS4_13SM90_TMA_LOADENS4_14ComposedLayoutINS4_7SwizzleILi3ELi4ELi3EEENS4_18smem_ptr_flag_bitsILi8EEENST_INS5_IJNSA_ILi8EEESH_EEENS5_IJSH_SB_EEEEEEEvNS4_8identityES10_S1A_vS1B_EENS_8epilogue10collective6detail29Sm90TmaWarpSpecializedAdapterINS1E_15DefaultEpilogueISJ_SK_SK_NS1D_6thread17LinearCombinationISJ_Li1EffLNS1I_9ScaleType4KindE0ELNS_15FloatRoundStyleE2ESJ_EENS1_15EpilogueDefaultEEEEEvvEEEEvNT_6ParamsE --------------------------
	.section	.text._ZN7cutlass13device_kernelINS_4gemm6kernel13GemmUniversalIN4cute5tupleIJiiiiEEENS1_10collective13CollectiveMmaINS1_37MainloopSm90TmaGmmaWarpSpecializedFP8ILi5ENS5_IJNS4_1CILi1EEESB_SB_EEENS1_32KernelTmaWarpSpecializedPingpongEEENS5_IJNSA_ILi64EEENSA_ILi256EEENSA_ILi128EEEEEENS_12float_e4m3_tENS5_IJlSB_lEEESJ_SK_NS4_8TiledMMAINS4_8MMA_AtomIJNS4_4SM904GMMA31MMA_64x256x32_F32E4M3E4M3_SS_TNILNSO_7ScaleInE1ELSQ_1EEEEEENS4_6LayoutISC_NS5_IJNSA_ILi0EEESU_SU_EEEEENS5_IJNS4_10UnderscoreESX_SX_EEEEENS4_13SM90_TMA_LOADENS4_14ComposedLayoutINS4_7SwizzleILi3ELi4ELi3EEENS4_18smem_ptr_flag_bitsILi8EEENST_INS5_IJNSA_ILi8EEESH_EEENS5_IJSH_SB_EEEEEEEvNS4_8identityES10_S1A_vS1B_EENS_8epilogue10collective6detail29Sm90TmaWarpSpecializedAdapterINS1E_15DefaultEpilogueISJ_SK_SK_NS1D_6thread17LinearCombinationISJ_Li1EffLNS1I_9ScaleType4KindE0ELNS_15FloatRoundStyleE2ESJ_EENS1_15EpilogueDefaultEEEEEvvEEEEvNT_6ParamsE,"ax",@progbits
	.align	128
.text._ZN7cutlass13device_kernelINS_4gemm6kernel13GemmUniversalIN4cute5tupleIJiiiiEEENS1_10collective13CollectiveMmaINS1_37MainloopSm90TmaGmmaWarpSpecializedFP8ILi5ENS5_IJNS4_1CILi1EEESB_SB_EEENS1_32KernelTmaWarpSpecializedPingpongEEENS5_IJNSA_ILi64EEENSA_ILi256EEENSA_ILi128EEEEEENS_12float_e4m3_tENS5_IJlSB_lEEESJ_SK_NS4_8TiledMMAINS4_8MMA_AtomIJNS4_4SM904GMMA31MMA_64x256x32_F32E4M3E4M3_SS_TNILNSO_7ScaleInE1ELSQ_1EEEEEENS4_6LayoutISC_NS5_IJNSA_ILi0EEESU_SU_EEEEENS5_IJNS4_10UnderscoreESX_SX_EEEEENS4_13SM90_TMA_LOADENS4_14ComposedLayoutINS4_7SwizzleILi3ELi4ELi3EEENS4_18smem_ptr_flag_bitsILi8EEENST_INS5_IJNSA_ILi8EEESH_EEENS5_IJSH_SB_EEEEEEEvNS4_8identityES10_S1A_vS1B_EENS_8epilogue10collective6detail29Sm90TmaWarpSpecializedAdapterINS1E_15DefaultEpilogueISJ_SK_SK_NS1D_6thread17LinearCombinationISJ_Li1EffLNS1I_9ScaleType4KindE0ELNS_15FloatRoundStyleE2ESJ_EENS1_15EpilogueDefaultEEEEEvvEEEEvNT_6ParamsE:
        .type           _ZN7cutlass13device_kernelINS_4gemm6kernel13GemmUniversalIN4cute5tupleIJiiiiEEENS1_10collective13CollectiveMmaINS1_37MainloopSm90TmaGmmaWarpSpecializedFP8ILi5ENS5_IJNS4_1CILi1EEESB_SB_EEENS1_32KernelTmaWarpSpecializedPingpongEEENS5_IJNSA_ILi64EEENSA_ILi256EEENSA_ILi128EEEEEENS_12float_e4m3_tENS5_IJlSB_lEEESJ_SK_NS4_8TiledMMAINS4_8MMA_AtomIJNS4_4SM904GMMA31MMA_64x256x32_F32E4M3E4M3_SS_TNILNSO_7ScaleInE1ELSQ_1EEEEEENS4_6LayoutISC_NS5_IJNSA_ILi0EEESU_SU_EEEEENS5_IJNS4_10UnderscoreESX_SX_EEEEENS4_13SM90_TMA_LOADENS4_14ComposedLayoutINS4_7SwizzleILi3ELi4ELi3EEENS4_18smem_ptr_flag_bitsILi8EEENST_INS5_IJNSA_ILi8EEESH_EEENS5_IJSH_SB_EEEEEEEvNS4_8identityES10_S1A_vS1B_EENS_8epilogue10collective6detail29Sm90TmaWarpSpecializedAdapterINS1E_15DefaultEpilogueISJ_SK_SK_NS1D_6thread17LinearCombinationISJ_Li1EffLNS1I_9ScaleType4KindE0ELNS_15FloatRoundStyleE2ESJ_EENS1_15EpilogueDefaultEEEEEvvEEEEvNT_6ParamsE,@function
        .size           _ZN7cutlass13device_kernelINS_4gemm6kernel13GemmUniversalIN4cute5tupleIJiiiiEEENS1_10collective13CollectiveMmaINS1_37MainloopSm90TmaGmmaWarpSpecializedFP8ILi5ENS5_IJNS4_1CILi1EEESB_SB_EEENS1_32KernelTmaWarpSpecializedPingpongEEENS5_IJNSA_ILi64EEENSA_ILi256EEENSA_ILi128EEEEEENS_12float_e4m3_tENS5_IJlSB_lEEESJ_SK_NS4_8TiledMMAINS4_8MMA_AtomIJNS4_4SM904GMMA31MMA_64x256x32_F32E4M3E4M3_SS_TNILNSO_7ScaleInE1ELSQ_1EEEEEENS4_6LayoutISC_NS5_IJNSA_ILi0EEESU_SU_EEEEENS5_IJNS4_10UnderscoreESX_SX_EEEEENS4_13SM90_TMA_LOADENS4_14ComposedLayoutINS4_7SwizzleILi3ELi4ELi3EEENS4_18smem_ptr_flag_bitsILi8EEENST_INS5_IJNSA_ILi8EEESH_EEENS5_IJSH_SB_EEEEEEEvNS4_8identityES10_S1A_vS1B_EENS_8epilogue10collective6detail29Sm90TmaWarpSpecializedAdapterINS1E_15DefaultEpilogueISJ_SK_SK_NS1D_6thread17LinearCombinationISJ_Li1EffLNS1I_9ScaleType4KindE0ELNS_15FloatRoundStyleE2ESJ_EENS1_15EpilogueDefaultEEEEEvvEEEEvNT_6ParamsE,(.L_x_334 - _ZN7cutlass13device_kernelINS_4gemm6kernel13GemmUniversalIN4cute5tupleIJiiiiEEENS1_10collective13CollectiveMmaINS1_37MainloopSm90TmaGmmaWarpSpecializedFP8ILi5ENS5_IJNS4_1CILi1EEESB_SB_EEENS1_32KernelTmaWarpSpecializedPingpongEEENS5_IJNSA_ILi64EEENSA_ILi256EEENSA_ILi128EEEEEENS_12float_e4m3_tENS5_IJlSB_lEEESJ_SK_NS4_8TiledMMAINS4_8MMA_AtomIJNS4_4SM904GMMA31MMA_64x256x32_F32E4M3E4M3_SS_TNILNSO_7ScaleInE1ELSQ_1EEEEEENS4_6LayoutISC_NS5_IJNSA_ILi0EEESU_SU_EEEEENS5_IJNS4_10UnderscoreESX_SX_EEEEENS4_13SM90_TMA_LOADENS4_14ComposedLayoutINS4_7SwizzleILi3ELi4ELi3EEENS4_18smem_ptr_flag_bitsILi8EEENST_INS5_IJNSA_ILi8EEESH_EEENS5_IJSH_SB_EEEEEEEvNS4_8identityES10_S1A_vS1B_EENS_8epilogue10collective6detail29Sm90TmaWarpSpecializedAdapterINS1E_15DefaultEpilogueISJ_SK_SK_NS1D_6thread17LinearCombinationISJ_Li1EffLNS1I_9ScaleType4KindE0ELNS_15FloatRoundStyleE2ESJ_EENS1_15EpilogueDefaultEEEEEvvEEEEvNT_6ParamsE)
        .other          _ZN7cutlass13device_kernelINS_4gemm6kernel13GemmUniversalIN4cute5tupleIJiiiiEEENS1_10collective13CollectiveMmaINS1_37MainloopSm90TmaGmmaWarpSpecializedFP8ILi5ENS5_IJNS4_1CILi1EEESB_SB_EEENS1_32KernelTmaWarpSpecializedPingpongEEENS5_IJNSA_ILi64EEENSA_ILi256EEENSA_ILi128EEEEEENS_12float_e4m3_tENS5_IJlSB_lEEESJ_SK_NS4_8TiledMMAINS4_8MMA_AtomIJNS4_4SM904GMMA31MMA_64x256x32_F32E4M3E4M3_SS_TNILNSO_7ScaleInE1ELSQ_1EEEEEENS4_6LayoutISC_NS5_IJNSA_ILi0EEESU_SU_EEEEENS5_IJNS4_10UnderscoreESX_SX_EEEEENS4_13SM90_TMA_LOADENS4_14ComposedLayoutINS4_7SwizzleILi3ELi4ELi3EEENS4_18smem_ptr_flag_bitsILi8EEENST_INS5_IJNSA_ILi8EEESH_EEENS5_IJSH_SB_EEEEEEEvNS4_8identityES10_S1A_vS1B_EENS_8epilogue10collective6detail29Sm90TmaWarpSpecializedAdapterINS1E_15DefaultEpilogueISJ_SK_SK_NS1D_6thread17LinearCombinationISJ_Li1EffLNS1I_9ScaleType4KindE0ELNS_15FloatRoundStyleE2ESJ_EENS1_15EpilogueDefaultEEEEEvvEEEEvNT_6ParamsE,@"STO_CUDA_ENTRY STV_DEFAULT"
_ZN7cutlass13device_kernelINS_4gemm6kernel13GemmUniversalIN4cute5tupleIJiiiiEEENS1_10collective13CollectiveMmaINS1_37MainloopSm90TmaGmmaWarpSpecializedFP8ILi5ENS5_IJNS4_1CILi1EEESB_SB_EEENS1_32KernelTmaWarpSpecializedPingpongEEENS5_IJNSA_ILi64EEENSA_ILi256EEENSA_ILi128EEEEEENS_12float_e4m3_tENS5_IJlSB_lEEESJ_SK_NS4_8TiledMMAINS4_8MMA_AtomIJNS4_4SM904GMMA31MMA_64x256x32_F32E4M3E4M3_SS_TNILNSO_7ScaleInE1ELSQ_1EEEEEENS4_6LayoutISC_NS5_IJNSA_ILi0EEESU_SU_EEEEENS5_IJNS4_10UnderscoreESX_SX_EEEEENS4_13SM90_TMA_LOADENS4_14ComposedLayoutINS4_7SwizzleILi3ELi4ELi3EEENS4_18smem_ptr_flag_bitsILi8EEENST_INS5_IJNSA_ILi8EEESH_EEENS5_IJSH_SB_EEEEEEEvNS4_8identityES10_S1A_vS1B_EENS_8epilogue10collective6detail29Sm90TmaWarpSpecializedAdapterINS1E_15DefaultEpilogueISJ_SK_SK_NS1D_6thread17LinearCombinationISJ_Li1EffLNS1I_9ScaleType4KindE0ELNS_15FloatRoundStyleE2ESJ_EENS1_15EpilogueDefaultEEEEEvvEEEEvNT_6ParamsE:
[----:B------:R-:W0:Y:S02]  /*0000*/  LDC R1, c[0x0][0x28] ;  /* 0x00000a00ff017b82 */ /* 0x000e240000000800 */
[----:B0-----:R-:W-:Y:S01]  /*0010*/  VIADD R1, R1, 0xfffffef8 ;  /* 0xfffffef801017836 */ /* 0x001fe20000000000 */
[----:B------:R-:W0:Y:S01]  /*0020*/  S2R R3, SR_TID.X ;  /* 0x0000000000037919 */ /* 0x000e220000002100 */
[----:B------:R-:W-:Y:S01]  /*0030*/  ELECT P0, URZ, PT ;  /* 0x00000000003f782f */ /* 0x000fe20003800000 */
[----:B------:R-:W-:Y:S01]  /*0040*/  BSSY B0, `(.L_x_0) ;  /* 0x0000014000007945 */ /* 0x000fe20003800000 */
[----:B0-----:R-:W-:-:S05]  /*0050*/  SHF.R.U32.HI R0, RZ, 0x5, R3 ;  /* 0x00000005ff007819 */ /* 0x001fca0000011603 */
[----:B------:R-:W0:Y:S02]  /*0060*/  SHFL.IDX PT, R2, R0, RZ, 0x1f ;  /* 0x00001fff00027589 */ /* 0x000e2400000e0000 */
[----:B0-----:R-:W-:Y:S02]  /*0070*/  R2UR UR6, R2 ;  /* 0x00000000020672ca */ /* 0x001fe400000e0000 */
[----:B------:R-:W-:-:S05]  /*0080*/  SHF.R.U32.HI R2, RZ, 0x7, R3 ;  /* 0x00000007ff027819 */ /* 0x000fca0000011603 */
[----:B------:R0:W1:Y:S06]  /*0090*/  SHFL.IDX PT, R4, R2, RZ, 0x1f ;  /* 0x00001fff02047589 */ /* 0x00006c00000e0000 */
[----:B------:R-:W-:Y:S02]  /*00a0*/  USHF.R.S32.HI UR4, URZ, 0x1f, UR6 ;  /* 0x0000001f3f047899 */ /* 0x000fe40008011406 */
[----:B------:R-:W-:Y:S02]  /*00b0*/  ISETP.NE.OR P0, PT, RZ, UR6, !P0 ;  /* 0x00000006ff007c0c */ /* 0x000fe4000c705670 */
[----:B------:R-:W-:-:S04]  /*00c0*/  ULEA.HI UR4, UR4, UR6, URZ, 0x2 ;  /* 0x0000000604047291 */ /* 0x000fc8000f8f103f */
[----:B------:R-:W-:-:S04]  /*00d0*/  ULOP3.LUT UR4, UR4, 0xfffffffc, URZ, 0xc0, !UPT ;  /* 0xfffffffc04047892 */ /* 0x000fc8000f8ec03f */
[----:B------:R-:W-:-:S03]  /*00e0*/  UIADD3 UR6, UR6, -UR4, URZ ;  /* 0x8000000406067290 */ /* 0x000fc6000fffe03f */
[----:B0-----:R-:W-:Y:S09]  /*00f0*/  @P0 BRA `(.L_x_1) ;  /* 0x0000000000200947 */ /* 0x001ff20003800000 */
[----:B------:R-:W-:Y:S02]  /*0100*/  ULDC.64 UR4, c[0x0][0x198] ;  /* 0x0000660000047ab9 */ /* 0x000fe40000000a00 */
[----:B------:R-:W-:Y:S02]  /*0110*/  UIADD3 UR8, UP0, UR4, 0xf0, URZ ;  /* 0x000000f004087890 */ /* 0x000fe4000ff1e03f */
[----:B------:R-:W-:Y:S02]  /*0120*/  UIADD3 UR4, UP1, UR4, 0x1f0, URZ ;  /* 0x000001f004047890 */ /* 0x000fe4000ff3e03f */
[----:B------:R-:W-:Y:S02]  /*0130*/  UIADD3.X UR9, URZ, UR5, URZ, UP0, !UPT ;  /* 0x000000053f097290 */ /* 0x000fe400087fe43f */
[----:B------:R-:W-:-:S07]  /*0140*/  UIADD3.X UR5, URZ, UR5, URZ, UP1, !UPT ;  /* 0x000000053f057290 */ /* 0x000fce0008ffe43f */
[----:B------:R0:W-:Y:S02]  /*0150*/  UTMACCTL.PF [UR8] ;  /* 0x00000000080079b9 */ /* 0x0001e40008040000 */
[----:B------:R0:W-:Y:S02]  /*0160*/  UTMACCTL.PF [UR4] ;  /* 0x00000000040079b9 */ /* 0x0001e40008040000 */
[----:B0-----:R-:W-:Y:S01]  /*0170*/  NOP ;  /* 0x0000000000007918 */ /* 0x001fe20000000000 */
.L_x_1:
[----:B------:R-:W-:Y:S05]  /*0180*/  BSYNC B0 ;  /* 0x0000000000007941 */ /* 0x000fea0003800000 */
.L_x_0:
[----:B------:R-:W0:Y:S01]  /*0190*/  SHFL.IDX PT, R5, R0, RZ, 0x1f ;  /* 0x00001fff00057589 */ /* 0x000e2200000e0000 */
[----:B-1----:R-:W-:Y:S01]  /*01a0*/  R2UR UR13, R4 ;  /* 0x00000000040d72ca */ /* 0x002fe200000e0000 */
[----:B------:R-:W-:-:S04]  /*01b0*/  UISETP.NE.AND UP0, UPT, UR6, 0x3, UPT ;  /* 0x000000030600788c */ /* 0x000fc8000bf05270 */
[----:B------:R-:W-:-:S08]  /*01c0*/  UISETP.EQ.OR UP0, UPT, UR6, URZ, !UP0 ;  /* 0x0000003f0600728c */ /* 0x000fd0000c702670 */
[----:B------:R-:W-:Y:S02]  /*01d0*/  UIADD3 UR12, UR13, -0x1, URZ ;  /* 0xffffffff0d0c7890 */ /* 0x000fe4000fffe03f */
[----:B------:R-:W-:Y:S02]  /*01e0*/  UISETP.EQ.AND UP0, UPT, UR13, URZ, UP0 ;  /* 0x0000003f0d00728c */ /* 0x000fe40008702270 */
[----:B------:R-:W-:Y:S02]  /*01f0*/  UISETP.GE.U32.AND UP1, UPT, UR12, 0x2, UPT ;  /* 0x000000020c00788c */ /* 0x000fe4000bf26070 */
[----:B------:R-:W-:Y:S01]  /*0200*/  USEL UR15, URZ, 0x1, !UP0 ;  /* 0x000000013f0f7887 */ /* 0x000fe2000c000000 */
[----:B0-----:R-:W-:-:S03]  /*0210*/  ISETP.NE.AND P0, PT, R5, RZ, PT ;  /* 0x000000ff0500720c */ /* 0x001fc60003f05270 */
[----:B------:R-:W-:-:S10]  /*0220*/  USEL UR15, UR15, 0x2, UP1 ;  /* 0x000000020f0f7887 */ /* 0x000fd40008800000 */
[----:B------:R-:W-:Y:S05]  /*0230*/  @P0 BRA `(.L_x_2) ;  /* 0x0000000000600947 */ /* 0x000fea0003800000 */
[----:B------:R-:W0:Y:S01]  /*0240*/  S2UR UR7, SR_CgaCtaId ;  /* 0x00000000000779c3 */ /* 0x000e220000008800 */
[----:B------:R-:W-:Y:S01]  /*0250*/  UMOV UR4, 0x400 ;  /* 0x0000040000047882 */ /* 0x000fe20000000000 */
[----:B------:R-:W-:Y:S01]  /*0260*/  UMOV UR5, 0x1 ;  /* 0x0000000100057882 */ /* 0x000fe20000000000 */
[----:B------:R-:W-:Y:S01]  /*0270*/  UMOV UR8, 0x80 ;  /* 0x0000008000087882 */ /* 0x000fe20000000000 */
[----:B------:R-:W-:Y:S01]  /*0280*/  ELECT P0, URZ, PT ;  /* 0x00000000003f782f */ /* 0x000fe20003800000 */
[----:B------:R-:W-:-:S04]  /*0290*/  UIADD3 UR8, -UR8, 0x100000, URZ ;  /* 0x0010000008087890 */ /* 0x000fc8000fffe13f */
[----:B------:R-:W-:Y:S02]  /*02a0*/  USHF.L.U32 UR9, UR8, 0xb, URZ ;  /* 0x0000000b08097899 */ /* 0x000fe4000800063f */
[----:B------:R-:W-:Y:S02]  /*02b0*/  USHF.L.U32 UR8, UR8, 0x1, URZ ;  /* 0x0000000108087899 */ /* 0x000fe4000800063f */
[----:B0-----:R-:W-:Y:S02]  /*02c0*/  ULEA UR7, UR7, UR4, 0x18 ;  /* 0x0000000407077291 */ /* 0x001fe4000f8ec03f */
[----:B------:R-:W-:-:S04]  /*02d0*/  UIADD3 UR4, -UR5, 0x100000, URZ ;  /* 0x0010000005047890 */ /* 0x000fc8000fffe13f */
[----:B------:R-:W-:Y:S02]  /*02e0*/  USHF.L.U32 UR5, UR4, 0xb, URZ ;  /* 0x0000000b04057899 */ /* 0x000fe4000800063f */
[----:B------:R-:W-:Y:S01]  /*02f0*/  USHF.L.U32 UR4, UR4, 0x1, URZ ;  /* 0x0000000104047899 */ /* 0x000fe2000800063f */
[----:B------:R-:W0:Y:S11]  /*0300*/  FENCE.VIEW.ASYNC.S ;  /* 0x00000000000073c6 */ /* 0x000e360000000000 */
[----:B0-----:R0:W1:Y:S01]  /*0310*/  SYNCS.EXCH.64 URZ, [UR7], UR4 ;  /* 0x00000004073f75b2 */ /* 0x0010620008000100 */
[----:B------:R0:W2:Y:S01]  /*0320*/  SYNCS.EXCH.64 URZ, [UR7+0x28], UR8 ;  /* 0x00002808073f75b2 */ /* 0x0000a20008000100 */
[----:B------:R0:W3:Y:S01]  /*0330*/  SYNCS.EXCH.64 URZ, [UR7+0x8], UR4 ;  /* 0x00000804073f75b2 */ /* 0x0000e20008000100 */
[----:B------:R0:W4:Y:S01]  /*0340*/  SYNCS.EXCH.64 URZ, [UR7+0x30], UR8 ;  /* 0x00003008073f75b2 */ /* 0x0001220008000100 */
[----:B------:R0:W0:Y:S01]  /*0350*/  SYNCS.EXCH.64 URZ, [UR7+0x10], UR4 ;  /* 0x00001004073f75b2 */ /* 0x0000220008000100 */
[----:B------:R0:W0:Y:S01]  /*0360*/  SYNCS.EXCH.64 URZ, [UR7+0x38], UR8 ;  /* 0x00003808073f75b2 */ /* 0x0000220008000100 */
[----:B------:R0:W0:Y:S01]  /*0370*/  SYNCS.EXCH.64 URZ, [UR7+0x18], UR4 ;  /* 0x00001804073f75b2 */ /* 0x0000220008000100 */
[----:B------:R0:W0:Y:S01]  /*0380*/  SYNCS.EXCH.64 URZ, [UR7+0x40], UR8 ;  /* 0x00004008073f75b2 */ /* 0x0000220008000100 */
[----:B------:R0:W0:Y:S01]  /*0390*/  SYNCS.EXCH.64 URZ, [UR7+0x20], UR4 ;  /* 0x00002004073f75b2 */ /* 0x0000220008000100 */
[----:B------:R0:W0:Y:S01]  /*03a0*/  SYNCS.EXCH.64 URZ, [UR7+0x48], UR8 ;  /* 0x00004808073f75b2 */ /* 0x0000220008000100 */
[----:B------:R-:W-:Y:S01]  /*03b0*/  NOP ;  /* 0x0000000000007918 */ /* 0x000fe20000000000 */
.L_x_2:
[----:B------:R-:W5:Y:S01]  /*03c0*/  SHFL.IDX PT, R5, R0, RZ, 0x1f ;  /* 0x00001fff00057589 */ /* 0x000f6200000e0000 */
[----:B------:R-:W-:Y:S01]  /*03d0*/  ELECT P0, URZ, PT ;  /* 0x00000000003f782f */ /* 0x000fe20003800000 */
[----:B------:R-:W-:Y:S01]  /*03e0*/  NOP ;  /* 0x0000000000007918 */ /* 0x000fe20000000000 */
[----:B------:R-:W-:Y:S01]  /*03f0*/  ELECT P1, URZ, PT ;  /* 0x00000000003f782f */ /* 0x000fe20003820000 */
[----:B------:R1:W2:Y:S01]  /*0400*/  SHFL.IDX PT, R4, R0, RZ, 0x1f ;  /* 0x00001fff00047589 */ /* 0x0002a200000e0000 */
[----:B0-----:R-:W-:Y:S01]  /*0410*/  UMOV UR4, 0x20 ;  /* 0x0000002000047882 */ /* 0x001fe20000000000 */
[----:B------:R-:W-:Y:S01]  /*0420*/  UMOV UR9, 0x80 ;  /* 0x0000008000097882 */ /* 0x000fe20000000000 */
[----:B------:R-:W-:Y:S01]  /*0430*/  NOP ;  /* 0x0000000000007918 */ /* 0x000fe20000000000 */
[----:B------:R-:W0:Y:S01]  /*0440*/  SHFL.IDX PT, R2, R2, RZ, 0x1f ;  /* 0x00001fff02027589 */ /* 0x000e2200000e0000 */
[----:B------:R-:W-:Y:S01]  /*0450*/  ULDC.64 UR20, c[0x0][0x208] ;  /* 0x0000820000147ab9 */ /* 0x000fe20000000a00 */
[----:B-1----:R-:W-:-:S04]  /*0460*/  SHF.R.S32.HI R0, RZ, 0x1f, R3 ;  /* 0x0000001fff007819 */ /* 0x002fc80000011403 */
[----:B------:R-:W-:-:S04]  /*0470*/  LEA.HI R0, R0, R3, RZ, 0x7 ;  /* 0x0000000300007211 */ /* 0x000fc800078f38ff */
[----:B------:R-:W-:Y:S02]  /*0480*/  LOP3.LUT R0, R0, 0xffffff80, RZ, 0xc0, !PT ;  /* 0xffffff8000007812 */ /* 0x000fe400078ec0ff */
[----:B-----5:R-:W-:Y:S02]  /*0490*/  ISETP.NE.OR P0, PT, R5, RZ, !P0 ;  /* 0x000000ff0500720c */ /* 0x020fe40004705670 */
[----:B--2---:R-:W-:Y:S02]  /*04a0*/  ISETP.NE.OR P1, PT, R4, RZ, !P1 ;  /* 0x000000ff0400720c */ /* 0x004fe40004f25670 */
[----:B0-----:R-:W-:Y:S01]  /*04b0*/  R2UR UR18, R2 ;  /* 0x00000000021272ca */ /* 0x001fe200000e0000 */
[----:B------:R-:W-:-:S08]  /*04c0*/  IMAD.IADD R2, R3, 0x1, -R0 ;  /* 0x0000000103027824 */ /* 0x000fd000078e0a00 */
[----:B------:R-:W-:Y:S02]  /*04d0*/  VOTEU.ALL UP0, P0 ;  /* 0x00000000003f7886 */ /* 0x000fe40000000000 */
[----:B------:R-:W-:-:S03]  /*04e0*/  VOTEU.ALL UP1, P1 ;  /* 0x00000000003f7886 */ /* 0x000fc60000820000 */
[----:B------:R-:W0:Y:S01]  /*04f0*/  @!UP0 S2UR UR8, SR_CgaCtaId ;  /* 0x00000000000889c3 */ /* 0x000e220000008800 */
[----:B------:R-:W-:Y:S01]  /*0500*/  @!UP0 UMOV UR7, 0x400 ;  /* 0x0000040000078882 */ /* 0x000fe20000000000 */
[----:B------:R-:W-:-:S04]  /*0510*/  @!UP0 UIADD3 UR4, -UR4, 0x100000, URZ ;  /* 0x0010000004048890 */ /* 0x000fc8000fffe13f */
[----:B------:R-:W-:Y:S02]  /*0520*/  @!UP0 USHF.L.U32 UR5, UR4, 0xb, URZ ;  /* 0x0000000b04058899 */ /* 0x000fe4000800063f */
[----:B------:R-:W-:Y:S01]  /*0530*/  @!UP0 USHF.L.U32 UR4, UR4, 0x1, URZ ;  /* 0x0000000104048899 */ /* 0x000fe2000800063f */
[----:B------:R-:W-:Y:S01]  /*0540*/  @!UP1 UMOV UR10, 0x400 ;  /* 0x00000400000a9882 */ /* 0x000fe20000000000 */
[----:B------:R-:W-:Y:S01]  /*0550*/  VOTEU.ALL UP2, P1 ;  /* 0x00000000003f7886 */ /* 0x000fe20000840000 */
[----:B------:R-:W-:Y:S01]  /*0560*/  VOTEU.ALL UP3, P1 ;  /* 0x00000000003f7886 */ /* 0x000fe20000860000 */
[----:B------:R-:W-:Y:S01]  /*0570*/  VOTEU.ALL UP4, P1 ;  /* 0x00000000003f7886 */ /* 0x000fe20000880000 */
[----:B------:R-:W1:Y:S01]  /*0580*/  @!UP1 S2UR UR11, SR_CgaCtaId ;  /* 0x00000000000b99c3 */ /* 0x000e620000008800 */
[----:B------:R-:W-:Y:S01]  /*0590*/  VOTEU.ALL UP5, P1 ;  /* 0x00000000003f7886 */ /* 0x000fe200008a0000 */
[----:B------:R-:W-:Y:S01]  /*05a0*/  ISETP.NE.AND P1, PT, RZ, UR13, PT ;  /* 0x0000000dff007c0c */ /* 0x000fe2000bf25270 */
[----:B0-----:R-:W-:-:S02]  /*05b0*/  @!UP0 ULEA UR7, UR8, UR7, 0x18 ;  /* 0x0000000708078291 */ /* 0x001fc4000f8ec03f */
[----:B------:R-:W-:-:S04]  /*05c0*/  @!UP1 UIADD3 UR8, -UR9, 0x100000, URZ ;  /* 0x0010000009089890 */ /* 0x000fc8000fffe13f */
[----:B------:R-:W-:Y:S02]  /*05d0*/  @!UP1 USHF.L.U32 UR9, UR8, 0xb, URZ ;  /* 0x0000000b08099899 */ /* 0x000fe4000800063f */
[----:B------:R-:W-:Y:S01]  /*05e0*/  @!UP1 USHF.L.U32 UR8, UR8, 0x1, URZ ;  /* 0x0000000108089899 */ /* 0x000fe2000800063f */
[----:B------:R-:W-:Y:S01]  /*05f0*/  VOTEU.ALL UP0, P0 ;  /* 0x00000000003f7886 */ /* 0x000fe20000000000 */
[----:B-1----:R-:W-:Y:S01]  /*0600*/  @!UP1 ULEA UR10, UR11, UR10, 0x18 ;  /* 0x0000000a0b0a9291 */ /* 0x002fe2000f8ec03f */
[----:B------:R-:W-:Y:S01]  /*0610*/  VOTEU.ALL UP1, P0 ;  /* 0x00000000003f7886 */ /* 0x000fe20000020000 */
[----:B------:R-:W0:Y:S02]  /*0620*/  FENCE.VIEW.ASYNC.S ;  /* 0x00000000000073c6 */ /* 0x000e240000000000 */
[----:B0-----:R-:W3:Y:S02]  /*0630*/  @!UP0 SYNCS.EXCH.64 URZ, [UR7+0x80], UR4 ;  /* 0x00008004073f85b2 */ /* 0x001ee40008000100 */
[----:B------:R0:W3:Y:S01]  /*0640*/  @!UP1 SYNCS.EXCH.64 URZ, [UR7+0x88], UR4 ;  /* 0x00008804073f95b2 */ /* 0x0000e20008000100 */
[----:B------:R-:W-:Y:S01]  /*0650*/  NOP ;  /* 0x0000000000007918 */ /* 0x000fe20000000000 */
[----:B0-----:R-:W-:-:S02]  /*0660*/  ULDC.64 UR4, c[0x0][0x598] ;  /* 0x0001660000047ab9 */ /* 0x001fc40000000a00 */
[----:B------:R-:W-:Y:S02]  /*0670*/  ISETP.NE.U32.AND P0, PT, RZ, UR4, PT ;  /* 0x00000004ff007c0c */ /* 0x000fe4000bf05070 */
[----:B------:R0:W3:Y:S02]  /*0680*/  @!UP2 SYNCS.EXCH.64 URZ, [UR10+0x60], UR8 ;  /* 0x000060080a3fa5b2 */ /* 0x0000e40008000100 */
[----:B------:R-:W-:Y:S01]  /*0690*/  ISETP.NE.AND.EX P0, PT, RZ, UR5, PT, P0 ;  /* 0x00000005ff007c0c */ /* 0x000fe2000bf05300 */
[----:B------:R0:W3:Y:S01]  /*06a0*/  @!UP3 SYNCS.EXCH.64 URZ, [UR10+0x68], UR8 ;  /* 0x000068080a3fb5b2 */ /* 0x0000e20008000100 */
[----:B------:R0:W3:Y:S01]  /*06b0*/  @!UP4 SYNCS.EXCH.64 URZ, [UR10+0x70], UR8 ;  /* 0x000070080a3fc5b2 */ /* 0x0000e20008000100 */
[----:B------:R0:W3:Y:S01]  /*06c0*/  @!UP5 SYNCS.EXCH.64 URZ, [UR10+0x78], UR8 ;  /* 0x000078080a3fd5b2 */ /* 0x0000e20008000100 */
[----:B------:R-:W-:Y:S01]  /*06d0*/  NOP ;  /* 0x0000000000007918 */ /* 0x000fe20000000000 */
[----:B---34-:R-:W-:Y:S08]  /*06e0*/  BAR.SYNC.DEFER_BLOCKING 0x0 ;  /* 0x0000000000007b1d */ /* 0x018ff00000010000 */
[----:B0-----:R-:W-:Y:S05]  /*06f0*/  @!P0 BRA `(.L_x_3) ;  /* 0x0000000000208947 */ /* 0x001fea0003800000 */
[----:B------:R-:W0:Y:S02]  /*0700*/  LDC.64 R4, c[0x0][0x598] ;  /* 0x00016600ff047b82 */ /* 0x000e240000000a00 */
[----:B0-----:R-:W2:Y:S02]  /*0710*/  LDG.E.64 R4, desc[UR20][R4.64] ;  /* 0x0000001404047981 */ /* 0x001ea4000c1e1b00 */
[----:B--2---:R-:W-:-:S04]  /*0720*/  ISETP.NE.U32.AND P0, PT, R4, RZ, PT ;  /* 0x000000ff0400720c */ /* 0x004fc80003f05070 */
[----:B------:R-:W-:-:S13]  /*0730*/  ISETP.NE.AND.EX P0, PT, R5, RZ, PT, P0 ;  /* 0x000000ff0500720c */ /* 0x000fda0003f05300 */
[----:B------:R-:W-:Y:S05]  /*0740*/  @!P0 BRA `(.L_x_3) ;  /* 0x00000000000c8947 */ /* 0x000fea0003800000 */
[----:B------:R-:W2:Y:S02]  /*0750*/  LD.E R4, desc[UR20][R4.64] ;  /* 0x0000001404047980 */ /* 0x000ea4000c101900 */
[----:B--2---:R-:W-:Y:S01]  /*0760*/  R2UR UR32, R4 ;  /* 0x00000000042072ca */ /* 0x004fe200000e0000 */
[----:B------:R-:W-:-:S14]  /*0770*/  BRA `(.L_x_4) ;  /* 0x0000000000247947 */ /* 0x000fdc0003800000 */
.L_x_3:
[----:B------:R-:W-:Y:S02]  /*0780*/  ULDC.64 UR4, c[0x0][0x588] ;  /* 0x0001620000047ab9 */ /* 0x000fe40000000a00 */
[----:B------:R-:W-:-:S04]  /*0790*/  ISETP.NE.U32.AND P0, PT, RZ, UR4, PT ;  /* 0x00000004ff007c0c */ /* 0x000fc8000bf05070 */
[----:B------:R-:W-:-:S13]  /*07a0*/  ISETP.NE.AND.EX P0, PT, RZ, UR5, PT, P0 ;  /* 0x00000005ff007c0c */ /* 0x000fda000bf05300 */
[----:B------:R-:W-:Y:S05]  /*07b0*/  @!P0 BRA `(.L_x_5) ;  /* 0x0000000000108947 */ /* 0x000fea0003800000 */
[----:B------:R-:W0:Y:S02]  /*07c0*/  LDC.64 R4, c[0x0][0x588] ;  /* 0x00016200ff047b82 */ /* 0x000e240000000a00 */
[----:B0-----:R-:W2:Y:S02]  /*07d0*/  LDG.E R4, desc[UR20][R4.64] ;  /* 0x0000001404047981 */ /* 0x001ea4000c1e1900 */
[----:B--2---:R-:W-:Y:S01]  /*07e0*/  R2UR UR32, R4 ;  /* 0x00000000042072ca */ /* 0x004fe200000e0000 */
[----:B------:R-:W-:-:S14]  /*07f0*/  BRA `(.L_x_4) ;  /* 0x0000000000047947 */ /* 0x000fdc0003800000 */
.L_x_5:
[----:B------:R-:W-:-:S05]  /*0800*/  ULDC UR32, c[0x0][0x580] ;  /* 0x0001600000207ab9 */ /* 0x000fca0000000800 */
.L_x_4:
[----:B------:R-:W-:Y:S02]  /*0810*/  ULDC.64 UR4, c[0x0][0x5a0] ;  /* 0x0001680000047ab9 */ /* 0x000fe40000000a00 */
[----:B------:R-:W-:-:S04]  /*0820*/  ISETP.NE.U32.AND P0, PT, RZ, UR4, PT ;  /* 0x00000004ff007c0c */ /* 0x000fc8000bf05070 */
[----:B------:R-:W-:-:S13]  /*0830*/  ISETP.NE.AND.EX P0, PT, RZ, UR5, PT, P0 ;  /* 0x00000005ff007c0c */ /* 0x000fda000bf05300 */
[----:B------:R-:W-:Y:S05]  /*0840*/  @!P0 BRA `(.L_x_6) ;  /* 0x0000000000208947 */ /* 0x000fea0003800000 */
        /* <DEDUP_REMOVED lines=8> */
.L_x_6:
        /* <DEDUP_REMOVED lines=8> */
.L_x_8:
[----:B------:R-:W-:-:S05]  /*0950*/  ULDC UR31, c[0x0][0x584] ;  /* 0x00016100001f7ab9 */ /* 0x000fca0000000800 */
.L_x_7:
[----:B------:R-:W0:Y:S01]  /*0960*/  LDC R0, c[0x0][0x65c] ;  /* 0x00019700ff007b82 */ /* 0x000e220000000800 */
[----:B------:R-:W1:Y:S01]  /*0970*/  S2R R12, SR_CTAID.Y ;  /* 0x00000000000c7919 */ /* 0x000e620000002600 */
[----:B------:R-:W-:Y:S01]  /*0980*/  IMAD.MOV.U32 R5, RZ, RZ, RZ ;  /* 0x000000ffff057224 */ /* 0x000fe200078e00ff */
[----:B------:R-:W-:Y:S01]  /*0990*/  UISETP.NE.AND UP0, UPT, UR13, 0x2, UPT ;  /* 0x000000020d00788c */ /* 0x000fe2000bf05270 */
[----:B------:R-:W2:Y:S01]  /*09a0*/  S2R R4, SR_CTAID.X ;  /* 0x0000000000047919 */ /* 0x000ea20000002500 */
[----:B------:R-:W-:Y:S01]  /*09b0*/  ULDC UR7, c[0x0][0x28c] ;  /* 0x0000a30000077ab9 */ /* 0x000fe20000000800 */
[----:B------:R-:W-:Y:S01]  /*09c0*/  UMOV UR5, URZ ;  /* 0x0000003f00057c82 */ /* 0x000fe20008000000 */
[----:B------:R-:W-:Y:S02]  /*09d0*/  UIADD3 UR7, UR7, 0x7f, URZ ;  /* 0x0000007f07077890 */ /* 0x000fe4000fffe03f */
[----:B------:R-:W-:Y:S01]  /*09e0*/  PLOP3.LUT P0, PT, PT, PT, UP0, 0x80, 0x0 ;  /* 0x000000000000781c */ /* 0x000fe20003f0f008 */
[----:B------:R-:W-:Y:S01]  /*09f0*/  UMOV UR4, URZ ;  /* 0x0000003f00047c82 */ /* 0x000fe20008000000 */
[----:B------:R-:W-:Y:S01]  /*0a00*/  ULDC.64 UR22, c[0x0][0x650] ;  /* 0x0001940000167ab9 */ /* 0x000fe20000000a00 */
[----:B------:R-:W-:-:S04]  /*0a10*/  USHF.R.S32.HI UR10, URZ, 0x1f, UR7 ;  /* 0x0000001f3f0a7899 */ /* 0x000fc80008011407 */
[----:B------:R-:W-:-:S04]  /*0a20*/  ULEA.HI UR10, UR10, UR7, URZ, 0x7 ;  /* 0x000000070a0a7291 */ /* 0x000fc8000f8f383f */
[----:B------:R-:W-:Y:S01]  /*0a30*/  USHF.R.S32.HI UR14, URZ, 0x7, UR10 ;  /* 0x000000073f0e7899 */ /* 0x000fe2000801140a */
[----:B0-----:R-:W-:-:S13]  /*0a40*/  ISETP.NE.AND P2, PT, R0, 0x1, PT ;  /* 0x000000010000780c */ /* 0x001fda0003f45270 */
[----:B------:R-:W2:Y:S01]  /*0a50*/  @P2 LDC R9, c[0x0][0x10] ;  /* 0x00000400ff092b82 */ /* 0x000ea20000000800 */
[----:B-1----:R-:W-:Y:S02]  /*0a60*/  @P2 IMAD.MOV.U32 R6, RZ, RZ, R12 ;  /* 0x000000ffff062224 */ /* 0x002fe400078e000c */
[----:B------:R-:W-:-:S05]  /*0a70*/  @P2 IMAD.MOV.U32 R7, RZ, RZ, RZ ;  /* 0x000000ffff072224 */ /* 0x000fca00078e00ff */
[----:B------:R-:W0:Y:S01]  /*0a80*/  @!P2 LDC R11, c[0x0][0xc] ;  /* 0x00000300ff0bab82 */ /* 0x000e220000000800 */
[----:B------:R-:W-:Y:S01]  /*0a90*/  ULDC UR8, c[0x0][0xc] ;  /* 0x0000030000087ab9 */ /* 0x000fe20000000800 */
[----:B------:R-:W-:Y:S01]  /*0aa0*/  ULDC UR9, c[0x0][0x10] ;  /* 0x0000040000097ab9 */ /* 0x000fe20000000800 */
[----:B------:R-:W-:Y:S01]  /*0ab0*/  ULDC UR7, c[0x0][0x14] ;  /* 0x0000050000077ab9 */ /* 0x000fe20000000800 */
[----:B------:R-:W-:-:S04]  /*0ac0*/  UIMAD.WIDE.U32 UR8, UR8, UR9, URZ ;  /* 0x00000009080872a5 */ /* 0x000fc8000f8e003f */
[----:B------:R-:W-:Y:S02]  /*0ad0*/  UIMAD.WIDE.U32 UR16, UR8, UR7, URZ ;  /* 0x00000007081072a5 */ /* 0x000fe4000f8e003f */
[----:B------:R-:W-:-:S04]  /*0ae0*/  UIMAD UR13, UR9, UR7, URZ ;  /* 0x00000007090d72a4 */ /* 0x000fc8000f8e023f */
[----:B------:R-:W-:Y:S01]  /*0af0*/  UIADD3 UR13, UR17, UR13, URZ ;  /* 0x0000000d110d7290 */ /* 0x000fe2000fffe03f */
[----:B--2---:R-:W-:-:S04]  /*0b00*/  @P2 IMAD.WIDE.U32 R8, R4, R9, R6 ;  /* 0x0000000904082225 */ /* 0x004fc800078e0006 */
[----:B------:R-:W-:Y:S02]  /*0b10*/  @P2 IMAD.MOV.U32 R13, RZ, RZ, R8 ;  /* 0x000000ffff0d2224 */ /* 0x000fe400078e0008 */
[----:B0-----:R-:W-:-:S04]  /*0b20*/  @!P2 IMAD.WIDE.U32 R6, R11, R12, R4 ;  /* 0x0000000c0b06a225 */ /* 0x001fc800078e0004 */
[----:B------:R-:W-:Y:S02]  /*0b30*/  @P2 IMAD.MOV.U32 R11, RZ, RZ, RZ ;  /* 0x000000ffff0b2224 */ /* 0x000fe400078e00ff */
[----:B------:R-:W-:Y:S02]  /*0b40*/  @!P2 IMAD.MOV.U32 R13, RZ, RZ, R6 ;  /* 0x000000ffff0da224 */ /* 0x000fe400078e0006 */
[----:B------:R-:W-:Y:S02]  /*0b50*/  @P2 IMAD.IADD R10, R9, 0x1, R11 ;  /* 0x00000001090a2824 */ /* 0x000fe400078e020b */
[----:B------:R-:W-:Y:S01]  /*0b60*/  @!P2 IMAD.MOV.U32 R10, RZ, RZ, R7 ;  /* 0x000000ffff0aa224 */ /* 0x000fe200078e0007 */
[----:B------:R0:W-:Y:S01]  /*0b70*/  STL [R1+0x78], R13 ;  /* 0x0000780d01007387 */ /* 0x0001e20000100800 */
[----:B------:R-:W-:Y:S02]  /*0b80*/  IMAD.MOV.U32 R18, RZ, RZ, R13 ;  /* 0x000000ffff127224 */ /* 0x000fe400078e000d */
[----:B------:R-:W-:Y:S01]  /*0b90*/  IMAD.MOV.U32 R19, RZ, RZ, R10 ;  /* 0x000000ffff137224 */ /* 0x000fe200078e000a */
[----:B------:R0:W-:Y:S01]  /*0ba0*/  STL [R1+0x74], R10 ;  /* 0x0000740a01007387 */ /* 0x0001e20000100800 */
[----:B------:R-:W-:Y:S05]  /*0bb0*/  @P0 BRA `(.L_x_9) ;  /* 0x0000000000280947 */ /* 0x000fea0003800000 */
[----:B------:R-:W-:Y:S01]  /*0bc0*/  IADD3 R18, P0, R18, UR16, RZ ;  /* 0x0000001012127c10 */ /* 0x000fe2000ff1e0ff */
[----:B------:R-:W-:Y:S02]  /*0bd0*/  UISETP.GE.U32.AND UP0, UPT, UR14, 0x5, UPT ;  /* 0x000000050e00788c */ /* 0x000fe4000bf06070 */
[----:B------:R-:W-:Y:S01]  /*0be0*/  UIMAD.WIDE.U32 UR4, UR14, -0x33333333, URZ ;  /* 0xcccccccd0e0478a5 */ /* 0x000fe2000f8e003f */
[----:B------:R-:W-:Y:S01]  /*0bf0*/  IADD3.X R19, R19, UR13, RZ, P0, !PT ;  /* 0x0000000d13137c10 */ /* 0x000fe200087fe4ff */
[----:B------:R1:W-:Y:S02]  /*0c00*/  STL [R1+0x78], R18 ;  /* 0x0000781201007387 */ /* 0x0003e40000100800 */
[----:B------:R-:W-:Y:S02]  /*0c10*/  USHF.R.U32.HI UR5, URZ, 0x2, UR5 ;  /* 0x000000023f057899 */ /* 0x000fe40008011605 */
[----:B------:R1:W-:Y:S01]  /*0c20*/  STL [R1+0x74], R19 ;  /* 0x0000741301007387 */ /* 0x0003e20000100800 */
[----:B------:R-:W-:-:S02]  /*0c30*/  UMOV UR4, URZ ;  /* 0x0000003f00047c82 */ /* 0x000fc40008000000 */
[----:B------:R-:W-:Y:S02]  /*0c40*/  @UP0 ULOP3.LUT UR4, UR5, 0x1, URZ, 0xc0, !UPT ;  /* 0x0000000105040892 */ /* 0x000fe4000f8ec03f */
[----:B------:R-:W-:-:S12]  /*0c50*/  UIMAD UR5, UR5, -0x5, UR14 ;  /* 0xfffffffb050578a4 */ /* 0x000fd8000f8e020e */
.L_x_9:
[----:B------:R-:W-:Y:S01]  /*0c60*/  IMAD.MOV.U32 R8, RZ, RZ, -0x1 ;  /* 0xffffffffff087424 */ /* 0x000fe200078e00ff */
[----:B------:R-:W-:Y:S01]  /*0c70*/  ISETP.GE.U32.AND P0, PT, R18, UR22, PT ;  /* 0x0000001612007c0c */ /* 0x000fe2000bf06070 */
[----:B------:R-:W-:Y:S01]  /*0c80*/  IMAD.MOV.U32 R6, RZ, RZ, -0x1 ;  /* 0xffffffffff067424 */ /* 0x000fe200078e00ff */
[----:B------:R-:W-:Y:S01]  /*0c90*/  PRMT R0, RZ, 0x7610, R0 ;  /* 0x00007610ff007816 */ /* 0x000fe20000000000 */
[----:B------:R-:W-:Y:S01]  /*0ca0*/  IMAD.MOV.U32 R7, RZ, RZ, -0x1 ;  /* 0xffffffffff077424 */ /* 0x000fe200078e00ff */
[----:B------:R2:W-:Y:S01]  /*0cb0*/  STL [R1+0x7c], R8 ;  /* 0x00007c0801007387 */ /* 0x0005e20000100800 */
[----:B------:R-:W-:-:S03]  /*0cc0*/  ISETP.GE.U32.AND.EX P0, PT, R19, UR23, PT, P0 ;  /* 0x0000001713007c0c */ /* 0x000fc6000bf06100 */
[----:B------:R2:W-:Y:S04]  /*0cd0*/  STL [R1+0x70], R6 ;  /* 0x0000700601007387 */ /* 0x0005e80000100800 */
[----:B------:R2:W-:Y:S06]  /*0ce0*/  STL [R1+0x80], R7 ;  /* 0x0000800701007387 */ /* 0x0005ec0000100800 */
[----:B------:R-:W-:Y:S05]  /*0cf0*/  @P0 BRA `(.L_x_10) ;  /* 0x0000000400680947 */ /* 0x000fea0003800000 */
[----:B------:R-:W3:Y:S01]  /*0d00*/  LDC.64 R14, c[0x0][0x628] ;  /* 0x00018a00ff0e7b82 */ /* 0x000ee20000000a00 */
[----:B--2---:R-:W-:Y:S02]  /*0d10*/  IMAD.MOV.U32 R6, RZ, RZ, R18 ;  /* 0x000000ffff067224 */ /* 0x004fe400078e0012 */
[----:B------:R-:W-:-:S05]  /*0d20*/  IMAD.MOV.U32 R7, RZ, RZ, R19 ;  /* 0x000000ffff077224 */ /* 0x000fca00078e0013 */
[----:B------:R-:W2:Y:S08]  /*0d30*/  LDC R0, c[0x0][0x630] ;  /* 0x00018c00ff007b82 */ /* 0x000eb00000000800 */
[----:B------:R-:W4:Y:S01]  /*0d40*/  LDC.64 R16, c[0x0][0x620] ;  /* 0x00018800ff107b82 */ /* 0x000f220000000a00 */
[----:B---3--:R-:W-:-:S04]  /*0d50*/  ISETP.NE.U32.AND P0, PT, R14, RZ, PT ;  /* 0x000000ff0e00720c */ /* 0x008fc80003f05070 */
[----:B------:R-:W-:-:S13]  /*0d60*/  ISETP.NE.AND.EX P0, PT, R15, RZ, PT, P0 ;  /* 0x000000ff0f00720c */ /* 0x000fda0003f05300 */
[----:B--2-4-:R-:W-:Y:S05]  /*0d70*/  @!P0 BRA `(.L_x_11) ;  /* 0x0000000000288947 */ /* 0x014fea0003800000 */
[----:B------:R-:W2:Y:S02]  /*0d80*/  LDC R11, c[0x0][0x634] ;  /* 0x00018d00ff0b7b82 */ /* 0x000ea40000000800 */
[----:B--2---:R-:W-:-:S05]  /*0d90*/  IADD3 R11, P0, R18, R11, RZ ;  /* 0x0000000b120b7210 */ /* 0x004fca0007f1e0ff */
[----:B0-----:R-:W-:-:S04]  /*0da0*/  IMAD.X R13, RZ, RZ, R19, P0 ;  /* 0x000000ffff0d7224 */ /* 0x001fc800000e0613 */
[----:B------:R-:W-:-:S04]  /*0db0*/  IMAD.WIDE.U32 R6, R13, R14, RZ ;  /* 0x0000000e0d067225 */ /* 0x000fc800078e00ff */
[----:B------:R-:W-:-:S04]  /*0dc0*/  IMAD.WIDE.U32 R8, P0, R11, R15, R6 ;  /* 0x0000000f0b087225 */ /* 0x000fc80007800006 */
[----:B------:R-:W-:-:S04]  /*0dd0*/  IMAD.WIDE.U32 R6, R11, R14, RZ ;  /* 0x0000000e0b067225 */ /* 0x000fc800078e00ff */
[----:B------:R-:W-:Y:S01]  /*0de0*/  IMAD.X R11, RZ, RZ, RZ, P0 ;  /* 0x000000ffff0b7224 */ /* 0x000fe200000e06ff */
[----:B------:R-:W-:Y:S01]  /*0df0*/  IADD3 RZ, P0, R7, R8, RZ ;  /* 0x0000000807ff7210 */ /* 0x000fe20007f1e0ff */
[----:B------:R-:W-:-:S04]  /*0e00*/  IMAD.MOV.U32 R10, RZ, RZ, R9 ;  /* 0x000000ffff0a7224 */ /* 0x000fc800078e0009 */
[----:B------:R-:W-:-:S08]  /*0e10*/  IMAD.WIDE.U32.X R6, R13, R15, R10, P0 ;  /* 0x0000000f0d067225 */ /* 0x000fd000000e040a */
.L_x_11:
[-CC-:B------:R-:W-:Y:S01]  /*0e20*/  SHF.R.U64 R25, R6, R0.reuse, R7.reuse ;  /* 0x0000000006197219 */ /* 0x180fe20000001207 */
[----:B0-----:R-:W0:Y:S01]  /*0e30*/  LDC R10, c[0x0][0x618] ;  /* 0x00018600ff0a7b82 */ /* 0x001e220000000800 */
[----:B------:R-:W-:Y:S01]  /*0e40*/  SHF.R.U32.HI R5, RZ, R0, R7 ;  /* 0x00000000ff057219 */ /* 0x000fe20000011607 */
[----:B------:R-:W-:Y:S01]  /*0e50*/  IMAD.MOV.U32 R6, RZ, RZ, R18 ;  /* 0x000000ffff067224 */ /* 0x000fe200078e0012 */
[----:B------:R-:W-:Y:S01]  /*0e60*/  IADD3 R9, P0, RZ, -R25, RZ ;  /* 0x80000019ff097210 */ /* 0x000fe20007f1e0ff */
[----:B------:R-:W-:Y:S01]  /*0e70*/  IMAD.MOV.U32 R7, RZ, RZ, R19 ;  /* 0x000000ffff077224 */ /* 0x000fe200078e0013 */
[----:B------:R-:W-:Y:S01]  /*0e80*/  I2FP.F32.U32 R0, R4 ;  /* 0x0000000400007245 */ /* 0x000fe20000201000 */
[----:B------:R-:W-:Y:S02]  /*0e90*/  ULDC UR7, c[0x0][0x150] ;  /* 0x0000540000077ab9 */ /* 0x000fe40000000800 */
[----:B------:R-:W2:Y:S01]  /*0ea0*/  LDC.64 R22, c[0x0][0x640] ;  /* 0x00019000ff167b82 */ /* 0x000ea20000000a00 */
[----:B------:R-:W-:-:S02]  /*0eb0*/  IMAD.X R11, RZ, RZ, ~R5, P0 ;  /* 0x000000ffff0b7224 */ /* 0x000fc400000e0e05 */
[----:B------:R-:W-:Y:S01]  /*0ec0*/  FMUL R0, R0, UR7 ;  /* 0x0000000700007c20 */ /* 0x000fe20008400000 */
[----:B------:R-:W-:Y:S01]  /*0ed0*/  IMAD.WIDE.U32 R6, R9, R16, R6 ;  /* 0x0000001009067225 */ /* 0x000fe200078e0006 */
[----:B------:R-:W-:-:S03]  /*0ee0*/  ULDC UR7, c[0x0][0x154] ;  /* 0x0000550000077ab9 */ /* 0x000fc60000000800 */
[----:B------:R-:W-:Y:S01]  /*0ef0*/  IMAD R8, R11, R16, RZ ;  /* 0x000000100b087224 */ /* 0x000fe200078e02ff */
[----:B------:R-:W3:Y:S01]  /*0f00*/  LDC R5, c[0x0][0x144] ;  /* 0x00005100ff057b82 */ /* 0x000ee20000000800 */
[----:B------:R-:W4:Y:S02]  /*0f10*/  F2I.U32.TRUNC.NTZ R0, R0 ;  /* 0x0000000000007305 */ /* 0x000f24000020f000 */
[----:B------:R-:W-:-:S04]  /*0f20*/  IMAD R9, R9, R17, R8 ;  /* 0x0000001109097224 */ /* 0x000fc800078e0208 */
[----:B------:R-:W-:Y:S01]  /*0f30*/  IMAD.IADD R7, R7, 0x1, R9 ;  /* 0x0000000107077824 */ /* 0x000fe200078e0209 */
[----:B------:R-:W5:Y:S01]  /*0f40*/  LDC R16, c[0x0][0x608] ;  /* 0x00018200ff107b82 */ /* 0x000f620000000800 */
[----:B------:R-:W-:-:S03]  /*0f50*/  IMAD.MOV.U32 R9, RZ, RZ, -0x1 ;  /* 0xffffffffff097424 */ /* 0x000fc600078e00ff */
[--C-:B0-----:R-:W-:Y:S02]  /*0f60*/  SHF.R.U64 R14, R6, R10, R7.reuse ;  /* 0x0000000a060e7219 */ /* 0x101fe40000001207 */
[----:B------:R-:W-:Y:S02]  /*0f70*/  I2FP.F32.U32 R6, R12 ;  /* 0x0000000c00067245 */ /* 0x000fe40000201000 */
[----:B------:R-:W0:Y:S01]  /*0f80*/  LDC R20, c[0x0][0x658] ;  /* 0x00019600ff147b82 */ /* 0x000e220000000800 */
[----:B--2---:R-:W-:Y:S01]  /*0f90*/  ISETP.NE.U32.AND P0, PT, R22, RZ, PT ;  /* 0x000000ff1600720c */ /* 0x004fe20003f05070 */
[----:B----4-:R-:W-:Y:S02]  /*0fa0*/  IMAD.MOV R8, RZ, RZ, -R0 ;  /* 0x000000ffff087224 */ /* 0x010fe400078e0a00 */
[----:B------:R-:W-:Y:S01]  /*0fb0*/  FMUL R6, R6, UR7 ;  /* 0x0000000706067c20 */ /* 0x000fe20008400000 */
[----:B------:R-:W-:Y:S02]  /*0fc0*/  SHF.R.U32.HI R7, RZ, R10, R7 ;  /* 0x0000000aff077219 */ /* 0x000fe40000011607 */
[----:B------:R-:W-:Y:S01]  /*0fd0*/  ISETP.NE.AND.EX P0, PT, R23, RZ, PT, P0 ;  /* 0x000000ff1700720c */ /* 0x000fe20003f05300 */
[----:B------:R2:W4:Y:S01]  /*0fe0*/  F2I.U32.TRUNC.NTZ R13, R6 ;  /* 0x00000006000d7305 */ /* 0x000522000020f000 */
[----:B------:R-:W2:Y:S01]  /*0ff0*/  LDC R15, c[0x0][0x148] ;  /* 0x00005200ff0f7b82 */ /* 0x000ea20000000800 */
[----:B---3--:R-:W-:-:S07]  /*1000*/  IMAD R0, R5, R8, R4 ;  /* 0x0000000805007224 */ /* 0x008fce00078e0204 */
[----:B-1----:R-:W1:Y:S01]  /*1010*/  LDC R18, c[0x0][0x600] ;  /* 0x00018000ff127b82 */ /* 0x002e620000000800 */
[-CC-:B-----5:R-:W-:Y:S02]  /*1020*/  SHF.R.U64 R26, R14, R16.reuse, R7.reuse ;  /* 0x000000100e1a7219 */ /* 0x1a0fe40000001207 */
[----:B------:R-:W-:Y:S01]  /*1030*/  SHF.R.U32.HI R5, RZ, R16, R7 ;  /* 0x00000010ff057219 */ /* 0x000fe20000011607 */
[----:B------:R-:W-:-:S04]  /*1040*/  IMAD.MOV.U32 R7, RZ, RZ, 0x1 ;  /* 0x00000001ff077424 */ /* 0x000fc800078e00ff */
[----:B------:R-:W3:Y:S01]  /*1050*/  LDC R19, c[0x0][0x648] ;  /* 0x00019200ff137b82 */ /* 0x000ee20000000800 */
[-C--:B0-----:R-:W-:Y:S02]  /*1060*/  SHF.L.U32 R4, R9, R20.reuse, RZ ;  /* 0x0000001409047219 */ /* 0x081fe400000006ff */
[--C-:B------:R-:W-:Y:S02]  /*1070*/  SHF.R.U64 R16, R26, R20, R5.reuse ;  /* 0x000000141a107219 */ /* 0x100fe40000001205 */
[----:B------:R-:W-:Y:S02]  /*1080*/  LOP3.LUT R11, RZ, R4, RZ, 0x33, !PT ;  /* 0x00000004ff0b7212 */ /* 0x000fe400078e33ff */
[-C--:B------:R-:W-:Y:S01]  /*1090*/  SHF.R.U32.HI R5, RZ, R20.reuse, R5 ;  /* 0x00000014ff057219 */ /* 0x080fe20000011605 */
[----:B------:R-:W0:Y:S01]  /*10a0*/  LDC R21, c[0x0][0x638] ;  /* 0x00018e00ff157b82 */ /* 0x000e220000000800 */
[----:B------:R-:W-:Y:S01]  /*10b0*/  SHF.L.U32 R10, R7, R20, RZ ;  /* 0x00000014070a7219 */ /* 0x000fe200000006ff */
[----:B------:R-:W-:-:S06]  /*10c0*/  IMAD.MOV.U32 R4, RZ, RZ, R16 ;  /* 0x000000ffff047224 */ /* 0x000fcc00078e0010 */
[----:B------:R-:W0:Y:S01]  /*10d0*/  LDC R24, c[0x0][0x610] ;  /* 0x00018400ff187b82 */ /* 0x000e220000000800 */
[----:B--2-4-:R-:W-:Y:S05]  /*10e0*/  @!P0 BRA `(.L_x_12) ;  /* 0x0000000000288947 */ /* 0x014fea0003800000 */
[----:B------:R-:W2:Y:S02]  /*10f0*/  LDC R9, c[0x0][0x64c] ;  /* 0x00019300ff097b82 */ /* 0x000ea40000000800 */
[----:B--2---:R-:W-:-:S05]  /*1100*/  IADD3 R9, P0, R16, R9, RZ ;  /* 0x0000000910097210 */ /* 0x004fca0007f1e0ff */
[----:B------:R-:W-:-:S04]  /*1110*/  IMAD.X R17, RZ, RZ, R5, P0 ;  /* 0x000000ffff117224 */ /* 0x000fc800000e0605 */
[----:B------:R-:W-:-:S04]  /*1120*/  IMAD.WIDE.U32 R4, R17, R22, RZ ;  /* 0x0000001611047225 */ /* 0x000fc800078e00ff */
[----:B------:R-:W-:-:S04]  /*1130*/  IMAD.WIDE.U32 R6, P0, R9, R23, R4 ;  /* 0x0000001709067225 */ /* 0x000fc80007800004 */
[----:B------:R-:W-:-:S04]  /*1140*/  IMAD.WIDE.U32 R4, R9, R22, RZ ;  /* 0x0000001609047225 */ /* 0x000fc800078e00ff */
[----:B------:R-:W-:Y:S01]  /*1150*/  IMAD.X R9, RZ, RZ, RZ, P0 ;  /* 0x000000ffff097224 */ /* 0x000fe200000e06ff */
[----:B------:R-:W-:Y:S01]  /*1160*/  IADD3 RZ, P0, R5, R6, RZ ;  /* 0x0000000605ff7210 */ /* 0x000fe20007f1e0ff */
[----:B------:R-:W-:-:S04]  /*1170*/  IMAD.MOV.U32 R8, RZ, RZ, R7 ;  /* 0x000000ffff087224 */ /* 0x000fc800078e0007 */
[----:B------:R-:W-:-:S08]  /*1180*/  IMAD.WIDE.U32.X R4, R17, R23, R8, P0 ;  /* 0x0000001711047225 */ /* 0x000fd000000e0408 */
.L_x_12:
[----:B---3--:R-:W-:Y:S01]  /*1190*/  SHF.R.U64 R4, R4, R19, R5 ;  /* 0x0000001304047219 */ /* 0x008fe20000001205 */
[----:B-1----:R-:W-:Y:S01]  /*11a0*/  VIADD R5, R18, 0xffffffff ;  /* 0xffffffff12057836 */ /* 0x002fe20000000000 */
[----:B------:R-:W-:Y:S01]  /*11b0*/  LOP3.LUT R11, R26, R11, RZ, 0xc0, !PT ;  /* 0x0000000b1a0b7212 */ /* 0x000fe200078ec0ff */
[----:B------:R-:W-:Y:S02]  /*11c0*/  IMAD.MOV R13, RZ, RZ, -R13 ;  /* 0x000000ffff0d7224 */ /* 0x000fe400078e0a0d */
[----:B------:R-:W-:Y:S01]  /*11d0*/  IMAD.MOV R6, RZ, RZ, -R4 ;  /* 0x000000ffff067224 */ /* 0x000fe200078e0a04 */
[----:B------:R-:W-:Y:S01]  /*11e0*/  LOP3.LUT R14, R14, R5, RZ, 0xc0, !PT ;  /* 0x000000050e0e7212 */ /* 0x000fe200078ec0ff */
[----:B------:R-:W-:Y:S02]  /*11f0*/  @P2 IMAD R0, R15, R13, R12 ;  /* 0x0000000d0f002224 */ /* 0x000fe400078e020c */
[----:B------:R-:W-:Y:S02]  /*1200*/  IMAD R11, R10, R4, R11 ;  /* 0x000000040a0b7224 */ /* 0x000fe400078e020b */
[----:B0-----:R-:W-:-:S02]  /*1210*/  IMAD R5, R6, R21, R16 ;  /* 0x0000001506057224 */ /* 0x001fc400078e0210 */
[----:B------:R-:W-:Y:S02]  /*1220*/  IMAD R4, R11, R24, R0 ;  /* 0x000000180b047224 */ /* 0x000fe400078e0200 */
[----:B------:R-:W-:Y:S02]  /*1230*/  IMAD R5, R5, R18, R14 ;  /* 0x0000001205057224 */ /* 0x000fe400078e020e */
[----:B------:R-:W-:-:S03]  /*1240*/  IMAD.MOV.U32 R0, RZ, RZ, 0x1 ;  /* 0x00000001ff007424 */ /* 0x000fc600078e00ff */
[----:B------:R-:W-:Y:S02]  /*1250*/  SEL R6, R5, R4, !P2 ;  /* 0x0000000405067207 */ /* 0x000fe40005000000 */
[----:B------:R-:W-:-:S03]  /*1260*/  SEL R4, R4, R5, !P2 ;  /* 0x0000000504047207 */ /* 0x000fc60005000000 */
[----:B------:R3:W-:Y:S04]  /*1270*/  STL [R1+0x80], R6 ;  /* 0x0000800601007387 */ /* 0x0007e80000100800 */
[----:B------:R3:W-:Y:S04]  /*1280*/  STL [R1+0x70], R25 ;  /* 0x0000701901007387 */ /* 0x0007e80000100800 */
[----:B------:R3:W-:Y:S02]  /*1290*/  STL [R1+0x7c], R4 ;  /* 0x00007c0401007387 */ /* 0x0007e40000100800 */
.L_x_10:
[----:B------:R-:W-:Y:S05]  /*12a0*/  @!P1 BRA `(.L_x_13) ;  /* 0x000000dc00109947 */ /* 0x000fea0003800000 */
[----:B------:R-:W-:-:S06]  /*12b0*/  UISETP.GT.U32.AND UP0, UPT, UR12, 0x1, UPT ;  /* 0x000000010c00788c */ /* 0x000fcc000bf04070 */
[----:B------:R-:W-:-:S13]  /*12c0*/  PLOP3.LUT P0, PT, PT, PT, UP0, 0x80, 0x0 ;  /* 0x000000000000781c */ /* 0x000fda0003f0f008 */
[----:B------:R-:W-:Y:S05]  /*12d0*/  @P0 EXIT ;  /* 0x000000000000094d */ /* 0x000fea0003800000 */
.L_x_14:
[----:B------:R-:W-:-:S08]  /*12e0*/  NOP ;  /* 0x0000000000007918 */ /* 0x000fd00000000000 */
[----:B------:R-:W4:Y:S02]  /*12f0*/  USETMAXREG.TRY_ALLOC.CTAPOOL UP0, 0xe8 ;  /* 0x000000e8000079c8 */ /* 0x000f240008000600 */
[----:B----4-:R-:W-:-:S13]  /*1300*/  PLOP3.LUT P0, PT, PT, PT, UP0, 0x80, 0x0 ;  /* 0x000000000000781c */ /* 0x010fda0003f0f008 */
[----:B------:R-:W-:Y:S05]  /*1310*/  @!P0 BRA `(.L_x_14) ;  /* 0xfffffffc00f08947 */ /* 0x000fea000383ffff */
[----:B------:R-:W-:-:S13]  /*1320*/  LOP3.LUT P0, RZ, R0, 0xff, RZ, 0xc0, !PT ;  /* 0x000000ff00ff7812 */ /* 0x000fda000780c0ff */
[----:B------:R-:W-:Y:S05]  /*1330*/  @!P0 EXIT ;  /* 0x000000000000894d */ /* 0x000fea0003800000 */
[----:B------:R-:W4:Y:S01]  /*1340*/  S2UR UR6, SR_CgaCtaId ;  /* 0x00000000000679c3 */ /* 0x000f220000008800 */
[----:B------:R-:W-:Y:S01]  /*1350*/  SHF.R.S32.HI R3, RZ, 0x1f, R2 ;  /* 0x0000001fff037819 */ /* 0x000fe20000011402 */
[----:B------:R-:W-:Y:S01]  /*1360*/  UIADD3 UR7, UR18, -0x1, URZ ;  /* 0xffffffff12077890 */ /* 0x000fe2000fffe03f */
[----:B------:R-:W-:Y:S02]  /*1370*/  UMOV UR22, 0x400 ;  /* 0x0000040000167882 */ /* 0x000fe40000000000 */
[CC--:B------:R-:W-:Y:S01]  /*1380*/  LEA.HI R0, R3.reuse, R2.reuse, RZ, 0x2 ;  /* 0x0000000203007211 */ /* 0x0c0fe200078f10ff */
[----:B------:R-:W-:Y:S01]  /*1390*/  UISETP.LT.AND UP0, UPT, UR14, 0x1, UPT ;  /* 0x000000010e00788c */ /* 0x000fe2000bf01270 */
[----:B------:R-:W-:Y:S01]  /*13a0*/  LEA.HI R3, R3, R2, RZ, 0x5 ;  /* 0x0000000203037211 */ /* 0x000fe200078f28ff */
[----:B------:R-:W-:Y:S01]  /*13b0*/  ULOP3.LUT UR30, UR15, 0x1, URZ, 0xfc, !UPT ;  /* 0x000000010f1e7892 */ /* 0x000fe2000f8efc3f */
[--C-:B---3--:R-:W-:Y:S01]  /*13c0*/  SHF.R.S32.HI R4, RZ, 0x2, R0.reuse ;  /* 0x00000002ff047819 */ /* 0x108fe20000011400 */
[----:B------:R-:W-:Y:S01]  /*13d0*/  USEL UR19, UR14, 0x1, UP0 ;  /* 0x000000010e137887 */ /* 0x000fe20008000000 */
[----:B------:R-:W-:Y:S01]  /*13e0*/  SHF.R.S32.HI R5, RZ, 0x1f, R0 ;  /* 0x0000001fff057819 */ /* 0x000fe20000011400 */
[----:B------:R-:W-:Y:S01]  /*13f0*/  UISETP.NE.AND UP0, UPT, UR7, URZ, UPT ;  /* 0x0000003f0700728c */ /* 0x000fe2000bf05270 */
[----:B--2---:R-:W-:Y:S01]  /*1400*/  SHF.R.S32.HI R7, RZ, 0x5, R3 ;  /* 0x00000005ff077819 */ /* 0x004fe20000011403 */
[----:B------:R-:W-:Y:S01]  /*1410*/  USHF.L.U32 UR29, UR14, 0x1, URZ ;  /* 0x000000010e1d7899 */ /* 0x000fe2000800063f */
[----:B------:R-:W-:Y:S01]  /*1420*/  LEA.HI R5, R5, R4, RZ, 0x3 ;  /* 0x0000000405057211 */ /* 0x000fe200078f18ff */
[----:B------:R-:W-:Y:S01]  /*1430*/  UIADD3 UR19, -UR19, UR14, URZ ;  /* 0x0000000e13137290 */ /* 0x000fe2000fffe13f */
[----:B------:R-:W-:Y:S01]  /*1440*/  LOP3.LUT R3, R0, 0xfffffffc, RZ, 0xc0, !PT ;  /* 0xfffffffc00037812 */ /* 0x000fe200078ec0ff */
[----:B------:R-:W-:Y:S01]  /*1450*/  USEL UR27, URZ, 0x1, UP0 ;  /* 0x000000013f1b7887 */ /* 0x000fe20008000000 */
[----:B------:R-:W-:-:S03]  /*1460*/  LOP3.LUT R5, R5, 0xfffffff8, RZ, 0xc0, !PT ;  /* 0xfffffff805057812 */ /* 0x000fc600078ec0ff */
[----:B------:R-:W-:Y:S01]  /*1470*/  IMAD.IADD R6, R2, 0x1, -R3 ;  /* 0x0000000102067824 */ /* 0x000fe200078e0a03 */
[----:B----4-:R-:W-:Y:S01]  /*1480*/  ULEA UR22, UR6, UR22, 0x18 ;  /* 0x0000001606167291 */ /* 0x010fe2000f8ec03f */
[----:B------:R-:W-:Y:S01]  /*1490*/  IMAD.IADD R4, R4, 0x1, -R5 ;  /* 0x0000000104047824 */ /* 0x000fe200078e0a05 */
[----:B------:R-:W-:Y:S02]  /*14a0*/  USHF.L.U32 UR6, UR7, 0x3, URZ ;  /* 0x0000000307067899 */ /* 0x000fe4000800063f */
[----:B------:R2:W-:Y:S01]  /*14b0*/  STL [R1+0x84], R6 ;  /* 0x0000840601007387 */ /* 0x0005e20000100800 */
[----:B------:R-:W-:Y:S01]  /*14c0*/  UIADD3 UR28, UR22, 0x60, URZ ;  /* 0x00000060161c7890 */ /* 0x000fe2000fffe03f */
[--C-:B------:R-:W-:Y:S01]  /*14d0*/  IMAD R0, R7, -0x10, -R4.reuse ;  /* 0xfffffff007007824 */ /* 0x100fe200078e0a04 */
[----:B------:R-:W-:Y:S01]  /*14e0*/  ULOP3.LUT UR6, UR6, 0x8, URZ, 0xc0, !UPT ;  /* 0x0000000806067892 */ /* 0x000fe2000f8ec03f */
[----:B------:R-:W-:Y:S01]  /*14f0*/  SHF.R.S32.HI R5, RZ, 0x1f, R4 ;  /* 0x0000001fff057819 */ /* 0x000fe20000011404 */
[----:B------:R-:W-:-:S02]  /*1500*/  ULEA UR18, UR18, UR28, 0x3 ;  /* 0x0000001c12127291 */ /* 0x000fc4000f8e183f */
[----:B------:R-:W-:Y:S02]  /*1510*/  ULOP3.LUT UR26, UR6, 0x8, URZ, 0x3c, !UPT ;  /* 0x00000008061a7892 */ /* 0x000fe4000f8e3c3f */
[----:B------:R-:W-:Y:S01]  /*1520*/  ULOP3.LUT UR12, UR6, 0x18, URZ, 0x3c, !UPT ;  /* 0x00000018060c7892 */ /* 0x000fe2000f8e3c3f */
[----:B------:R-:W-:Y:S02]  /*1530*/  IMAD.WIDE R2, R7, 0x10, R4 ;  /* 0x0000001007027825 */ /* 0x000fe400078e0204 */
[----:B------:R-:W-:Y:S02]  /*1540*/  ULDC UR6, c[0x0][0x284] ;  /* 0x0000a10000067ab9 */ /* 0x000fe40000000800 */
[----:B------:R-:W-:-:S05]  /*1550*/  VIADD R0, R0, UR6 ;  /* 0x0000000600007c36 */ /* 0x000fca0008000000 */
[----:B------:R2:W-:Y:S04]  /*1560*/  STL [R1+0x90], R0 ;  /* 0x0000900001007387 */ /* 0x0005e80000100800 */
[----:B------:R2:W-:Y:S02]  /*1570*/  STL.64 [R1+0x88], R2 ;  /* 0x0000880201007387 */ /* 0x0005e40000100a00 */
.L_x_297:
[----:B--2---:R-:W-:Y:S01]  /*1580*/  IMAD.U32 R0, RZ, RZ, UR27 ;  /* 0x0000001bff007e24 */ /* 0x004fe2000f8e00ff */
[----:B0-----:R-:W2:Y:S01]  /*1590*/  LDC R2, c[0x0][0x28c] ;  /* 0x0000a300ff027b82 */ /* 0x001ea20000000800 */
[----:B------:R-:W-:Y:S01]  /*15a0*/  UMOV UR6, URZ ;  /* 0x0000003f00067c82 */ /* 0x000fe20008000000 */
[----:B------:R-:W-:Y:S02]  /*15b0*/  UMOV UR24, UR5 ;  /* 0x0000000500187c82 */ /* 0x000fe40008000000 */
[----:B------:R-:W-:-:S04]  /*15c0*/  SHF.L.U32 R0, R0, 0x1f, RZ ;  /* 0x0000001f00007819 */ /* 0x000fc800000006ff */
[----:B------:R-:W3:Y:S01]  /*15d0*/  SYNCS.PHASECHK.TRANS64.TRYWAIT P0, [UR18+-0x8], R0 ;  /* 0xfffff800ff0075a7 */ /* 0x000ee20008000152 */
[----:B--2---:R-:W-:Y:S01]  /*15e0*/  ISETP.GE.AND P1, PT, R2, 0x1, PT ;  /* 0x000000010200780c */ /* 0x004fe20003f26270 */
[----:B-1-34-:R-:W-:-:S12]  /*15f0*/  @!P0 BRA `(.L_x_15) ;  /* 0x000000e800808947 */ /* 0x01afd80003800000 */
.L_x_320:
[----:B------:R3:W-:Y:S01]  /*1600*/  STL [R1+0x6c], RZ ;  /* 0x00006cff01007387 */ /* 0x0007e20000100800 */
[----:B------:R-:W-:Y:S01]  /*1610*/  UMOV UR23, UR4 ;  /* 0x0000000400177c82 */ /* 0x000fe20008000000 */
[----:B------:R-:W-:Y:S01]  /*1620*/  UMOV UR7, URZ ;  /* 0x0000003f00077c82 */ /* 0x000fe20008000000 */
[----:B------:R-:W-:Y:S01]  /*1630*/  UMOV UR8, URZ ;  /* 0x0000003f00087c82 */ /* 0x000fe20008000000 */
[----:B------:R3:W-:Y:S01]  /*1640*/  STL [R1+0x68], RZ ;  /* 0x000068ff01007387 */ /* 0x0007e20000100800 */
[----:B--2---:R-:W-:Y:S01]  /*1650*/  IMAD.MOV.U32 R0, RZ, RZ, RZ ;  /* 0x000000ffff007224 */ /* 0x004fe200078e00ff */
[----:B------:R-:W-:Y:S02]  /*1660*/  CS2R R2, SRZ ;  /* 0x0000000000027805 */ /* 0x000fe4000001ff00 */
[----:B------:R-:W-:Y:S01]  /*1670*/  CS2R R4, SRZ ;  /* 0x0000000000047805 */ /* 0x000fe2000001ff00 */
[----:B------:R3:W-:Y:S01]  /*1680*/  STL [R1+0x64], RZ ;  /* 0x000064ff01007387 */ /* 0x0007e20000100800 */
[----:B------:R-:W-:-:S02]  /*1690*/  CS2R R6, SRZ ;  /* 0x0000000000067805 */ /* 0x000fc4000001ff00 */
[----:B------:R-:W-:Y:S02]  /*16a0*/  CS2R R8, SRZ ;  /* 0x0000000000087805 */ /* 0x000fe4000001ff00 */
[----:B0-----:R-:W-:Y:S01]  /*16b0*/  CS2R R10, SRZ ;  /* 0x00000000000a7805 */ /* 0x001fe2000001ff00 */
[----:B------:R3:W-:Y:S01]  /*16c0*/  STL [R1+0x60], RZ ;  /* 0x000060ff01007387 */ /* 0x0007e20000100800 */
[----:B------:R-:W-:Y:S02]  /*16d0*/  CS2R R12, SRZ ;  /* 0x00000000000c7805 */ /* 0x000fe4000001ff00 */
[----:B------:R-:W-:Y:S02]  /*16e0*/  CS2R R14, SRZ ;  /* 0x00000000000e7805 */ /* 0x000fe4000001ff00 */
[----:B------:R-:W-:Y:S01]  /*16f0*/  CS2R R16, SRZ ;  /* 0x0000000000107805 */ /* 0x000fe2000001ff00 */
[----:B------:R3:W-:Y:S01]  /*1700*/  STL [R1+0x5c], RZ ;  /* 0x00005cff01007387 */ /* 0x0007e20000100800 */
[----:B-1----:R-:W-:-:S02]  /*1710*/  CS2R R18, SRZ ;  /* 0x0000000000127805 */ /* 0x002fc4000001ff00 */
[----:B------:R-:W-:Y:S02]  /*1720*/  CS2R R20, SRZ ;  /* 0x0000000000147805 */ /* 0x000fe4000001ff00 */
[----:B------:R-:W-:Y:S01]  /*1730*/  CS2R R22, SRZ ;  /* 0x0000000000167805 */ /* 0x000fe2000001ff00 */
[----:B------:R3:W-:Y:S01]  /*1740*/  STL [R1+0x58], RZ ;  /* 0x000058ff01007387 */ /* 0x0007e20000100800 */
[----:B------:R-:W-:Y:S02]  /*1750*/  CS2R R152, SRZ ;  /* 0x0000000000987805 */ /* 0x000fe4000001ff00 */
[----:B------:R-:W-:Y:S02]  /*1760*/  CS2R R154, SRZ ;  /* 0x00000000009a7805 */ /* 0x000fe4000001ff00 */
[----:B------:R-:W-:Y:S01]  /*1770*/  CS2R R156, SRZ ;  /* 0x00000000009c7805 */ /* 0x000fe2000001ff00 */
[----:B------:R3:W-:Y:S01]  /*1780*/  STL [R1+0x54], RZ ;  /* 0x000054ff01007387 */ /* 0x0007e20000100800 */
[----:B------:R-:W-:-:S02]  /*1790*/  CS2R R158, SRZ ;  /* 0x00000000009e7805 */ /* 0x000fc4000001ff00 */
        /* <DEDUP_REMOVED lines=44> */
[----:B------:R-:W-:Y:S01]  /*1a60*/  CS2R R226, SRZ ;  /* 0x0000000000e27805 */ /* 0x000fe2000001ff00 */
[----:B------:R-:W-:Y:S01]  /*1a70*/  IMAD.MOV.U32 R228, RZ, RZ, RZ ;  /* 0x000000ffffe47224 */ /* 0x000fe200078e00ff */
[----:B------:R3:W-:Y:S01]  /*1a80*/  STL [R1+0x24], RZ ;  /* 0x000024ff01007387 */ /* 0x0007e20000100800 */
[----:B------:R-:W-:Y:S02]  /*1a90*/  CS2R R24, SRZ ;  /* 0x0000000000187805 */ /* 0x000fe4000001ff00 */
[----:B------:R-:W-:-:S02]  /*1aa0*/  CS2R R26, SRZ ;  /* 0x00000000001a7805 */ /* 0x000fc4000001ff00 */
[----:B------:R-:W-:Y:S01]  /*1ab0*/  CS2R R28, SRZ ;  /* 0x00000000001c7805 */ /* 0x000fe2000001ff00 */
[----:B------:R3:W-:Y:S01]  /*1ac0*/  STL [R1+0x20], RZ ;  /* 0x000020ff01007387 */ /* 0x0007e20000100800 */
[----:B------:R-:W-:Y:S02]  /*1ad0*/  CS2R R30, SRZ ;  /* 0x00000000001e7805 */ /* 0x000fe4000001ff00 */
[----:B------:R-:W-:Y:S02]  /*1ae0*/  CS2R R32, SRZ ;  /* 0x0000000000207805 */ /* 0x000fe4000001ff00 */
[----:B------:R-:W-:Y:S01]  /*1af0*/  CS2R R34, SRZ ;  /* 0x0000000000227805 */ /* 0x000fe2000001ff00 */
        /* <DEDUP_REMOVED lines=28> */
[----:B------:R3:W-:Y:S01]  /*1cc0*/  STL [R1], RZ ;  /* 0x000000ff01007387 */ /* 0x0007e20000100800 */
[----:B------:R-:W-:Y:S02]  /*1cd0*/  CS2R R78, SRZ ;  /* 0x00000000004e7805 */ /* 0x000fe4000001ff00 */
[----:B------:R-:W-:Y:S02]  /*1ce0*/  CS2R R80, SRZ ;  /* 0x0000000000507805 */ /* 0x000fe4000001ff00 */
[----:B------:R-:W-:Y:S02]  /*1cf0*/  CS2R R82, SRZ ;  /* 0x0000000000527805 */ /* 0x000fe4000001ff00 */
[----:B------:R-:W-:Y:S02]  /*1d00*/  CS2R R84, SRZ ;  /* 0x0000000000547805 */ /* 0x000fe4000001ff00 */
[----:B------:R-:W-:-:S02]  /*1d10*/  CS2R R86, SRZ ;  /* 0x0000000000567805 */ /* 0x000fc4000001ff00 */
[----:B------:R-:W-:Y:S02]  /*1d20*/  CS2R R88, SRZ ;  /* 0x0000000000587805 */ /* 0x000fe4000001ff00 */
        /* <DEDUP_REMOVED lines=30> */
[----:B------:R-:W-:Y:S01]  /*1f10*/  CS2R R150, SRZ ;  /* 0x0000000000967805 */ /* 0x000fe2000001ff00 */
[----:B---3--:R-:W-:Y:S06]  /*1f20*/  @!P1 BRA `(.L_x_16) ;  /* 0x0000001000a09947 */ /* 0x008fec0003800000 */
[----:B------:R-:W-:-:S06]  /*1f30*/  UISETP.NE.AND UP0, UPT, UR30, 0x3, UPT ;  /* 0x000000031e00788c */ /* 0x000fcc000bf05270 */
[----:B------:R-:W-:-:S13]  /*1f40*/  PLOP3.LUT P1, PT, PT, PT, UP0, 0x80, 0x0 ;  /* 0x000000000000781c */ /* 0x000fda0003f2f008 */
[----:B------:R-:W-:Y:S05]  /*1f50*/  @!P1 BRA `(.L_x_17) ;  /* 0x0000000000049947 */ /* 0x000fea0003800000 */
[----:B------:R-:W-:Y:S01]  /*1f60*/  BPT.TRAP 0x1 ;  /* 0x000000040000795c */ /* 0x000fe20000300000 */
.L_x_17:
[----:B------:R-:W-:Y:S01]  /*1f70*/  ULEA UR6, UR5, UR22, 0x3 ;  /* 0x0000001605067291 */ /* 0x000fe2000f8e183f */
[----:B------:R-:W-:-:S05]  /*1f80*/  IMAD.U32 R0, RZ, RZ, UR4 ;  /* 0x00000004ff007e24 */ /* 0x000fca000f8e00ff */
[----:B------:R-:W-:-:S04]  /*1f90*/  SHF.L.U32 R0, R0, 0x1f, RZ ;  /* 0x0000001f00007819 */ /* 0x000fc800000006ff */
[----:B------:R0:W1:Y:S01]  /*1fa0*/  SYNCS.PHASECHK.TRANS64.TRYWAIT P0, [UR6], R0 ;  /* 0x00000000ff0075a7 */ /* 0x0000620008000146 */
[----:B------:R-:W-:Y:S05]  /*1fb0*/  @!P1 BRA `(.L_x_18) ;  /* 0x0000000000049947 */ /* 0x000fea0003800000 */
[----:B------:R-:W-:Y:S01]  /*1fc0*/  BPT.TRAP 0x1 ;  /* 0x000000040000795c */ /* 0x000fe20000300000 */
.L_x_18:
[----:B-1----:R-:W-:Y:S05]  /*1fd0*/  @P0 BRA `(.L_x_19) ;  /* 0x0000000000080947 */ /* 0x002fea0003800000 */
[----:B------:R-:W1:Y:S02]  /*1fe0*/  SYNCS.PHASECHK.TRANS64.TRYWAIT P0, [UR6], R0 ;  /* 0x00000000ff0075a7 */ /* 0x000e640008000146 */
[----:B-1----:R-:W-:Y:S05]  /*1ff0*/  @!P0 BRA `(.L_x_20) ;  /* 0x000000e000188947 */ /* 0x002fea0003800000 */
.L_x_19:
[----:B------:R-:W-:Y:S01]  /*2000*/  UIADD3 UR6, UR22, 0x180, URZ ;  /* 0x0000018016067890 */ /* 0x000fe2000fffe03f */
[----:B------:R-:W-:Y:S01]  /*2010*/  WARPGROUP.ARRIVE ;  /* 0x00000000000079c5 */ /* 0x000fe20000000000 */
[----:B------:R-:W-:Y:S01]  /*2020*/  UIADD3 UR7, UR22, 0xa180, URZ ;  /* 0x0000a18016077890 */ /* 0x000fe2000fffe03f */
[----:B------:R2:W-:Y:S01]  /*2030*/  STL [R1+0x6c], RZ ;  /* 0x00006cff01007387 */ /* 0x0005e20000100800 */
[----:B------:R-:W-:Y:S01]  /*2040*/  USHF.R.U32.HI UR6, URZ, 0x4, UR6 ;  /* 0x000000043f067899 */ /* 0x000fe20008011606 */
[----:B01----:R-:W-:Y:S01]  /*2050*/  IMAD.MOV.U32 R0, RZ, RZ, RZ ;  /* 0x000000ffff007224 */ /* 0x003fe200078e00ff */
[----:B------:R-:W-:Y:S01]  /*2060*/  USHF.R.U32.HI UR7, URZ, 0x4, UR7 ;  /* 0x000000043f077899 */ /* 0x000fe20008011607 */
[----:B------:R2:W-:Y:S01]  /*2070*/  STL [R1+0x68], RZ ;  /* 0x000068ff01007387 */ /* 0x0005e20000100800 */
[----:B------:R-:W-:Y:S01]  /*2080*/  ULOP3.LUT UR6, UR6, 0x3fff, URZ, 0xc0, !UPT ;  /* 0x00003fff06067892 */ /* 0x000fe2000f8ec03f */
[----:B------:R-:W-:Y:S01]  /*2090*/  CS2R R2, SRZ ;  /* 0x0000000000027805 */ /* 0x000fe2000001ff00 */
[----:B------:R-:W-:Y:S01]  /*20a0*/  ULOP3.LUT UR7, UR7, 0x3fff, URZ, 0xc0, !UPT ;  /* 0x00003fff07077892 */ /* 0x000fe2000f8ec03f */
[----:B------:R2:W-:Y:S01]  /*20b0*/  STL [R1+0x64], RZ ;  /* 0x000064ff01007387 */ /* 0x0005e20000100800 */
[----:B------:R-:W-:Y:S01]  /*20c0*/  ULOP3.LUT UR6, UR6, 0x10000, URZ, 0xfc, !UPT ;  /* 0x0001000006067892 */ /* 0x000fe2000f8efc3f */
[----:B------:R-:W-:Y:S01]  /*20d0*/  CS2R R4, SRZ ;  /* 0x0000000000047805 */ /* 0x000fe2000001ff00 */
[----:B------:R-:W-:Y:S01]  /*20e0*/  ULOP3.LUT UR7, UR7, 0x10000, URZ, 0xfc, !UPT ;  /* 0x0001000007077892 */ /* 0x000fe2000f8efc3f */
[----:B------:R2:W-:Y:S01]  /*20f0*/  STL [R1+0x60], RZ ;  /* 0x000060ff01007387 */ /* 0x0005e20000100800 */
[----:B------:R-:W-:Y:S01]  /*2100*/  ULEA UR6, UR5, UR6, 0x9 ;  /* 0x0000000605067291 */ /* 0x000fe2000f8e483f */
[----:B------:R-:W-:Y:S01]  /*2110*/  CS2R R6, SRZ ;  /* 0x0000000000067805 */ /* 0x000fe2000001ff00 */
[----:B------:R-:W-:Y:S01]  /*2120*/  ULEA UR7, UR5, UR7, 0xb ;  /* 0x0000000705077291 */ /* 0x000fe2000f8e583f */
[----:B------:R2:W-:Y:S01]  /*2130*/  STL [R1+0x5c], RZ ;  /* 0x00005cff01007387 */ /* 0x0005e20000100800 */
[----:B------:R-:W-:Y:S01]  /*2140*/  UMOV UR9, 0x40000040 ;  /* 0x4000004000097882 */ /* 0x000fe20000000000 */
[----:B------:R-:W-:Y:S01]  /*2150*/  UMOV UR11, 0x40000040 ;  /* 0x40000040000b7882 */ /* 0x000fe20000000000 */
[----:B------:R-:W-:Y:S01]  /*2160*/  CS2R R8, SRZ ;  /* 0x0000000000087805 */ /* 0x000fe2000001ff00 */
[----:B------:R-:W-:Y:S01]  /*2170*/  UMOV UR8, UR6 ;  /* 0x0000000600087c82 */ /* 0x000fe20008000000 */
[----:B------:R2:W-:Y:S01]  /*2180*/  STL [R1+0x58], RZ ;  /* 0x000058ff01007387 */ /* 0x0005e20000100800 */
[----:B------:R-:W-:Y:S01]  /*2190*/  UMOV UR10, UR7 ;  /* 0x00000007000a7c82 */ /* 0x000fe20008000000 */
[----:B------:R-:W-:Y:S01]  /*21a0*/  CS2R R10, SRZ ;  /* 0x00000000000a7805 */ /* 0x000fe2000001ff00 */
[----:B------:R-:W-:Y:S01]  /*21b0*/  QGMMA.64x256x32.F32.E4M3.E4M3 R24, gdesc[UR8], RZ, !UPT ;  /* 0x03e00000081879f3 */ /* 0x000fe2000c7008ff */
[----:B------:R-:W-:Y:S01]  /*21c0*/  UIADD3 UR8, UR6, 0x2, URZ ;  /* 0x0000000206087890 */ /* 0x000fe2000fffe03f */
[----:B------:R2:W-:Y:S01]  /*21d0*/  STL [R1+0x54], RZ ;  /* 0x000054ff01007387 */ /* 0x0005e20000100800 */
[----:B------:R-:W-:Y:S01]  /*21e0*/  UIADD3 UR10, UR7, 0x2, URZ ;  /* 0x00000002070a7890 */ /* 0x000fe2000fffe03f */
[----:B------:R-:W-:Y:S01]  /*21f0*/  CS2R R12, SRZ ;  /* 0x00000000000c7805 */ /* 0x000fe2000001ff00 */
[----:B------:R-:W-:Y:S01]  /*2200*/  UMOV UR9, 0x40000040 ;  /* 0x4000004000097882 */ /* 0x000fe20000000000 */
[----:B------:R-:W-:Y:S01]  /*2210*/  UMOV UR11, 0x40000040 ;  /* 0x40000040000b7882 */ /* 0x000fe20000000000 */
        /* <DEDUP_REMOVED lines=57> */
[----:B------:R-:W-:Y:S01]  /*25b0*/  CS2R R226, SRZ ;  /* 0x0000000000e27805 */ /* 0x000fe2000001ff00 */
[----:B------:R-:W-:-:S02]  /*25c0*/  IMAD.MOV.U32 R228, RZ, RZ, RZ ;  /* 0x000000ffffe47224 */ /* 0x000fc400078e00ff */
[----:B------:R2:W-:Y:S04]  /*25d0*/  STL [R1+0x14], RZ ;  /* 0x000014ff01007387 */ /* 0x0005e80000100800 */
[----:B------:R2:W-:Y:S04]  /*25e0*/  STL [R1+0x10], RZ ;  /* 0x000010ff01007387 */ /* 0x0005e80000100800 */
[----:B------:R2:W-:Y:S04]  /*25f0*/  STL [R1+0xc], RZ ;  /* 0x00000cff01007387 */ /* 0x0005e80000100800 */
[----:B------:R2:W-:Y:S04]  /*2600*/  STL [R1+0x8], RZ ;  /* 0x000008ff01007387 */ /* 0x0005e80000100800 */
[----:B------:R2:W-:Y:S04]  /*2610*/  STL [R1+0x4], RZ ;  /* 0x000004ff01007387 */ /* 0x0005e80000100800 */
[----:B------:R2:W-:Y:S01]  /*2620*/  STL [R1], RZ ;  /* 0x000000ff01007387 */ /* 0x0005e20000100800 */
[----:B------:R-:W-:Y:S01]  /*2630*/  QGMMA.64x256x32.F32.E4M3.E4M3 R24, gdesc[UR8], R24 ;  /* 0x03e00000081879f3 */ /* 0x000fe20008700818 */
[----:B------:R-:W-:-:S02]  /*2640*/  UIADD3 UR8, UR6, 0x4, URZ ;  /* 0x0000000406087890 */ /* 0x000fc4000fffe03f */
[----:B------:R-:W-:Y:S01]  /*2650*/  UIADD3 UR10, UR7, 0x4, URZ ;  /* 0x00000004070a7890 */ /* 0x000fe2000fffe03f */
[----:B------:R-:W-:Y:S01]  /*2660*/  UMOV UR9, 0x40000040 ;  /* 0x4000004000097882 */ /* 0x000fe20000000000 */
[----:B------:R-:W-:-:S15]  /*2670*/  UMOV UR11, 0x40000040 ;  /* 0x40000040000b7882 */ /* 0x000fde0000000000 */
[----:B------:R-:W-:-:S08]  /*2680*/  NOP ;  /* 0x0000000000007918 */ /* 0x000fd00000000000 */
[----:B------:R-:W-:Y:S01]  /*2690*/  QGMMA.64x256x32.F32.E4M3.E4M3 R24, gdesc[UR8], R24 ;  /* 0x03e00000081879f3 */ /* 0x000fe20008700818 */
[----:B------:R-:W-:Y:S02]  /*26a0*/  UIADD3 UR10, UR7, 0x6, URZ ;  /* 0x00000006070a7890 */ /* 0x000fe4000fffe03f */
[----:B------:R-:W-:Y:S01]  /*26b0*/  UIADD3 UR8, UR6, 0x6, URZ ;  /* 0x0000000606087890 */ /* 0x000fe2000fffe03f */
[----:B------:R-:W-:Y:S01]  /*26c0*/  ULDC UR7, c[0x0][0x50c] ;  /* 0x0001430000077ab9 */ /* 0x000fe20000000800 */
[----:B------:R-:W-:Y:S01]  /*26d0*/  UMOV UR9, 0x40000040 ;  /* 0x4000004000097882 */ /* 0x000fe20000000000 */
[----:B------:R-:W-:Y:S01]  /*26e0*/  UISETP.NE.AND UP0, UPT, UR7, 0x4, UPT ;  /* 0x000000040700788c */ /* 0x000fe2000bf05270 */
[----:B------:R-:W-:Y:S01]  /*26f0*/  UMOV UR11, 0x40000040 ;  /* 0x40000040000b7882 */ /* 0x000fe20000000000 */
[----:B------:R-:W-:Y:S02]  /*2700*/  UMOV UR6, 0x4 ;  /* 0x0000000400067882 */ /* 0x000fe40000000000 */
[----:B------:R-:W-:-:S06]  /*2710*/  USEL UR7, URZ, 0x1, UP0 ;  /* 0x000000013f077887 */ /* 0x000fcc0008000000 */
[----:B------:R-:W-:-:S12]  /*2720*/  ISETP.NE.AND P0, PT, RZ, UR7, PT ;  /* 0x00000007ff007c0c */ /* 0x000fd8000bf05270 */
[----:B------:R-:W-:Y:S01]  /*2730*/  QGMMA.64x256x32.F32.E4M3.E4M3 R24, gdesc[UR8], R24, gsb0 ;  /* 0x03e00000081879f3 */ /* 0x000fe20008000818 */
[----:B--2---:R-:W-:Y:S05]  /*2740*/  @!P0 BRA `(.L_x_21) ;  /* 0x0000000800808947 */ /* 0x004fea0003800000 */
[----:B------:R-:W-:Y:S02]  /*2750*/  WARPGROUP.DEPBAR.LE gsb0, 0x0 ;  /* 0x00008000000079c5 */ /* 0x000fe40000010000 */
[----:B------:R-:W-:-:S01]  /*2760*/  FADD R227, RZ, R25 ;  /* 0x00000019ffe37221 */ /* 0x000fc20000000000 */
[----:B------:R-:W-:Y:S01]  /*2770*/  FADD R228, RZ, R24 ;  /* 0x00000018ffe47221 */ /* 0x000fe20000000000 */
[----:B------:R-:W-:-:S01]  /*2780*/  FADD R226, RZ, R26 ;  /* 0x0000001affe27221 */ /* 0x000fc20000000000 */
[----:B------:R-:W-:Y:S01]  /*2790*/  FADD R225, RZ, R27 ;  /* 0x0000001bffe17221 */ /* 0x000fe20000000000 */
[----:B------:R-:W-:-:S01]  /*27a0*/  FADD R224, RZ, R28 ;  /* 0x0000001cffe07221 */ /* 0x000fc20000000000 */
[----:B------:R0:W-:Y:S01]  /*27b0*/  STL [R1+0x98], R227 ;  /* 0x000098e301007387 */ /* 0x0001e20000100800 */
[----:B------:R-:W-:-:S01]  /*27c0*/  FADD R223, RZ, R29 ;  /* 0x0000001dffdf7221 */ /* 0x000fc20000000000 */
[----:B------:R-:W-:Y:S01]  /*27d0*/  FADD R222, RZ, R30 ;  /* 0x0000001effde7221 */ /* 0x000fe20000000000 */
[----:B------:R-:W-:-:S01]  /*27e0*/  FADD R221, RZ, R31 ;  /* 0x0000001fffdd7221 */ /* 0x000fc20000000000 */
[----:B------:R-:W-:Y:S01]  /*27f0*/  FADD R220, RZ, R32 ;  /* 0x00000020ffdc7221 */ /* 0x000fe20000000000 */
[----:B------:R-:W-:-:S01]  /*2800*/  FADD R219, RZ, R33 ;  /* 0x00000021ffdb7221 */ /* 0x000fc20000000000 */
[----:B------:R-:W-:Y:S01]  /*2810*/  FADD R218, RZ, R34 ;  /* 0x00000022ffda7221 */ /* 0x000fe20000000000 */
[----:B------:R-:W-:-:S01]  /*2820*/  FADD R217, RZ, R35 ;  /* 0x00000023ffd97221 */ /* 0x000fc20000000000 */
[----:B------:R-:W-:Y:S01]  /*2830*/  FADD R216, RZ, R36 ;  /* 0x00000024ffd87221 */ /* 0x000fe20000000000 */
[----:B------:R-:W-:-:S01]  /*2840*/  FADD R215, RZ, R37 ;  /* 0x00000025ffd77221 */ /* 0x000fc20000000000 */
[----:B0-----:R-:W-:Y:S01]  /*2850*/  FADD R227, RZ, R124 ;  /* 0x0000007cffe37221 */ /* 0x001fe20000000000 */
[----:B------:R-:W-:-:S01]  /*2860*/  FADD R214, RZ, R38 ;  /* 0x00000026ffd67221 */ /* 0x000fc20000000000 */
[----:B------:R-:W-:Y:S01]  /*2870*/  FADD R213, RZ, R39 ;  /* 0x00000027ffd57221 */ /* 0x000fe20000000000 */
[----:B------:R-:W-:-:S01]  /*2880*/  FADD R212, RZ, R40 ;  /* 0x00000028ffd47221 */ /* 0x000fc20000000000 */
[----:B------:R-:W-:Y:S01]  /*2890*/  FADD R211, RZ, R41 ;  /* 0x00000029ffd37221 */ /* 0x000fe20000000000 */
[----:B------:R0:W-:Y:S01]  /*28a0*/  STL [R1], R227 ;  /* 0x000000e301007387 */ /* 0x0001e20000100800 */
        /* <DEDUP_REMOVED lines=94> */
[----:B0-----:R-:W-:-:S05]  /*2e90*/  FADD R227, RZ, R131 ;  /* 0x00000083ffe37221 */ /* 0x001fca0000000000 */
[----:B------:R0:W-:Y:S02]  /*2ea0*/  STL [R1+0x1c], R227 ;  /* 0x00001ce301007387 */ /* 0x0001e40000100800 */
        /* <DEDUP_REMOVED lines=39> */
[----:B------:R0:W-:Y:S04]  /*3120*/  STL [R1+0x6c], R227 ;  /* 0x00006ce301007387 */ /* 0x0001e80000100800 */
[----:B0-----:R0:W5:Y:S01]  /*3130*/  LDL.LU R227, [R1+0x98] ;  /* 0x0000980001e37983 */ /* 0x0011620000300800 */
[----:B------:R-:W-:-:S05]  /*3140*/  UMOV UR6, URZ ;  /* 0x0000003f00067c82 */ /* 0x000fca0008000000 */
.L_x_21:
[----:B------:R-:W-:Y:S01]  /*3150*/  UIADD3 UR24, UR5, 0x1, URZ ;  /* 0x0000000105187890 */ /* 0x000fe2000fffe03f */
[----:B------:R-:W-:-:S03]  /*3160*/  UMOV UR8, 0x1 ;  /* 0x0000000100087882 */ /* 0x000fc60000000000 */
[----:B------:R-:W-:-:S04]  /*3170*/  UISETP.NE.AND UP0, UPT, UR24, 0x5, UPT ;  /* 0x000000051800788c */ /* 0x000fc8000bf05270 */
[----:B------:R-:W-:Y:S02]  /*3180*/  USEL UR23, URZ, 0x1, UP0 ;  /* 0x000000013f177887 */ /* 0x000fe40008000000 */
[----:B------:R-:W-:Y:S02]  /*3190*/  USEL UR24, UR24, URZ, UP0 ;  /* 0x0000003f18187287 */ /* 0x000fe40008000000 */
[----:B------:R-:W-:-:S12]  /*31a0*/  ULOP3.LUT UR23, UR4, UR23, URZ, 0x3c, !UPT ;  /* 0x0000001704177292 */ /* 0x000fd8000f8e3c3f */
.L_x_16:
[----:B------:R-:W-:-:S06]  /*31b0*/  UISETP.GE.AND UP0, UPT, UR19, 0x1, UPT ;  /* 0x000000011300788c */ /* 0x000fcc000bf06270 */
[----:B------:R-:W-:-:S13]  /*31c0*/  PLOP3.LUT P0, PT, PT, PT, UP0, 0x80, 0x0 ;  /* 0x000000000000781c */ /* 0x000fda0003f0f008 */
[----:B------:R-:W-:Y:S05]  /*31d0*/  @!P0 BRA `(.L_x_22) ;  /* 0x0000001000bc8947 */ /* 0x000fea0003800000 */
[----:B------:R-:W-:Y:S01]  /*31e0*/  UMOV UR25, UR19 ;  /* 0x0000001300197c82 */ /* 0x000fe20008000000 */
[----:B------:R-:W-:Y:S01]  /*31f0*/  UMOV UR33, UR5 ;  /* 0x0000000500217c82 */ /* 0x000fe20008000000 */
[----:B------:R-:W-:-:S05]  /*3200*/  ULDC UR35, c[0x0][0x50c] ;  /* 0x0001430000237ab9 */ /* 0x000fca0000000800 */
.L_x_30:
[----:B------:R-:W-:-:S06]  /*3210*/  UISETP.NE.AND UP0, UPT, UR30, 0x3, UPT ;  /* 0x000000031e00788c */ /* 0x000fcc000bf05270 */
[----:B------:R-:W-:-:S13]  /*3220*/  PLOP3.LUT P1, PT, PT, PT, UP0, 0x80, 0x0 ;  /* 0x000000000000781c */ /* 0x000fda0003f2f008 */
[----:B-1---5:R-:W-:Y:S05]  /*3230*/  @!P1 BRA `(.L_x_23) ;  /* 0x0000000000049947 */ /* 0x022fea0003800000 */
[----:B------:R-:W-:Y:S01]  /*3240*/  BPT.TRAP 0x1 ;  /* 0x000000040000795c */ /* 0x000fe20000300000 */
.L_x_23:
[----:B------:R-:W-:Y:S01]  /*3250*/  ULEA UR9, UR24, UR22, 0x3 ;  /* 0x0000001618097291 */ /* 0x000fe2000f8e183f */
[----:B------:R-:W-:-:S05]  /*3260*/  IMAD.U32 R229, RZ, RZ, UR23 ;  /* 0x00000017ffe57e24 */ /* 0x000fca000f8e00ff */
[----:B------:R-:W-:-:S04]  /*3270*/  SHF.L.U32 R229, R229, 0x1f, RZ ;  /* 0x0000001fe5e57819 */ /* 0x000fc800000006ff */
[----:B------:R1:W2:Y:S01]  /*3280*/  SYNCS.PHASECHK.TRANS64.TRYWAIT P0, [UR9], R229 ;  /* 0x000000e5ff0075a7 */ /* 0x0002a20008000149 */
[----:B------:R-:W-:Y:S05]  /*3290*/  @!P1 BRA `(.L_x_24) ;  /* 0x0000000000049947 */ /* 0x000fea0003800000 */
[----:B------:R-:W-:Y:S01]  /*32a0*/  BPT.TRAP 0x1 ;  /* 0x000000040000795c */ /* 0x000fe20000300000 */
.L_x_24:
[----:B--2---:R-:W-:Y:S05]  /*32b0*/  @P0 BRA `(.L_x_25) ;  /* 0x0000000000080947 */ /* 0x004fea0003800000 */
[----:B------:R-:W2:Y:S02]  /*32c0*/  SYNCS.PHASECHK.TRANS64.TRYWAIT P0, [UR9], R229 ;  /* 0x000000e5ff0075a7 */ /* 0x000ea40008000149 */
[----:B--2---:R-:W-:Y:S05]  /*32d0*/  @!P0 BRA `(.L_x_26) ;  /* 0x000000cc00788947 */ /* 0x004fea0003800000 */
.L_x_25:
[----:B------:R-:W-:Y:S01]  /*32e0*/  UIADD3 UR9, UR22, 0x180, URZ ;  /* 0x0000018016097890 */ /* 0x000fe2000fffe03f */
[----:B------:R-:W-:Y:S01]  /*32f0*/  WARPGROUP.ARRIVE ;  /* 0x00000000000079c5 */ /* 0x000fe20000000000 */
[----:B------:R-:W-:Y:S02]  /*3300*/  UIADD3 UR10, UR22, 0xa180, URZ ;  /* 0x0000a180160a7890 */ /* 0x000fe4000fffe03f */
[----:B------:R-:W-:Y:S02]  /*3310*/  USHF.R.U32.HI UR9, URZ, 0x4, UR9 ;  /* 0x000000043f097899 */ /* 0x000fe40008011609 */
[----:B------:R-:W-:Y:S02]  /*3320*/  USHF.R.U32.HI UR10, URZ, 0x4, UR10 ;  /* 0x000000043f0a7899 */ /* 0x000fe4000801160a */
[----:B------:R-:W-:Y:S02]  /*3330*/  UISETP.NE.AND UP0, UPT, UR7, URZ, UPT ;  /* 0x0000003f0700728c */ /* 0x000fe4000bf05270 */
[----:B------:R-:W-:-:S02]  /*3340*/  ULOP3.LUT UR9, UR9, 0x3fff, URZ, 0xc0, !UPT ;  /* 0x00003fff09097892 */ /* 0x000fc4000f8ec03f */
[----:B------:R-:W-:Y:S02]  /*3350*/  ULOP3.LUT UR10, UR10, 0x3fff, URZ, 0xc0, !UPT ;  /* 0x00003fff0a0a7892 */ /* 0x000fe4000f8ec03f */
[----:B------:R-:W-:Y:S02]  /*3360*/  USEL UR8, UR8, URZ, !UP0 ;  /* 0x0000003f08087287 */ /* 0x000fe4000c000000 */
[----:B------:R-:W-:Y:S02]  /*3370*/  ULOP3.LUT UR7, UR9, 0x10000, URZ, 0xfc, !UPT ;  /* 0x0001000009077892 */ /* 0x000fe4000f8efc3f */
[----:B------:R-:W-:Y:S02]  /*3380*/  ULOP3.LUT UR10, UR10, 0x10000, URZ, 0xfc, !UPT ;  /* 0x000100000a0a7892 */ /* 0x000fe4000f8efc3f */
[----:B------:R-:W-:Y:S02]  /*3390*/  UISETP.NE.U32.AND UP0, UPT, UR8, URZ, UPT ;  /* 0x0000003f0800728c */ /* 0x000fe4000bf05070 */
[----:B------:R-:W-:-:S02]  /*33a0*/  ULEA UR7, UR24, UR7, 0x9 ;  /* 0x0000000718077291 */ /* 0x000fc4000f8e483f */
[----:B------:R-:W-:Y:S01]  /*33b0*/  ULEA UR34, UR24, UR10, 0xb ;  /* 0x0000000a18227291 */ /* 0x000fe2000f8e583f */
[----:B------:R-:W-:Y:S01]  /*33c0*/  UMOV UR9, 0x40000040 ;  /* 0x4000004000097882 */ /* 0x000fe20000000000 */
[----:B------:R-:W-:Y:S01]  /*33d0*/  UMOV UR11, 0x40000040 ;  /* 0x40000040000b7882 */ /* 0x000fe20000000000 */
[----:B------:R-:W-:Y:S02]  /*33e0*/  UIADD3 UR6, UR6, 0x4, URZ ;  /* 0x0000000406067890 */ /* 0x000fe4000fffe03f */
[----:B------:R-:W-:Y:S02]  /*33f0*/  UMOV UR8, UR7 ;  /* 0x0000000700087c82 */ /* 0x000fe40008000000 */
[----:B------:R-:W-:Y:S02]  /*3400*/  UMOV UR10, UR34 ;  /* 0x00000022000a7c82 */ /* 0x000fe40008000000 */
[----:B------:R-:W-:Y:S01]  /*3410*/  QGMMA.64x256x32.F32.E4M3.E4M3 R24, gdesc[UR8], R24, UP0 ;  /* 0x03e00000081879f3 */ /* 0x000fe2000bf00818 */
[----:B------:R-:W-:-:S02]  /*3420*/  UIADD3 UR8, UR7, 0x2, URZ ;  /* 0x0000000207087890 */ /* 0x000fc4000fffe03f */
[----:B------:R-:W-:Y:S01]  /*3430*/  UIADD3 UR10, UR34, 0x2, URZ ;  /* 0x00000002220a7890 */ /* 0x000fe2000fffe03f */
[----:B------:R-:W-:Y:S01]  /*3440*/  UMOV UR9, 0x40000040 ;  /* 0x4000004000097882 */ /* 0x000fe20000000000 */
[----:B------:R-:W-:Y:S01]  /*3450*/  UMOV UR11, 0x40000040 ;  /* 0x40000040000b7882 */ /* 0x000fe20000000000 */
[----:B------:R-:W-:-:S15]  /*3460*/  UISETP.NE.AND UP0, UPT, UR6, UR35, UPT ;  /* 0x000000230600728c */ /* 0x000fde000bf05270 */
[----:B------:R-:W-:-:S07]  /*3470*/  NOP ;  /* 0x0000000000007918 */ /* 0x000fce0000000000 */
[----:B------:R-:W-:Y:S01]  /*3480*/  QGMMA.64x256x32.F32.E4M3.E4M3 R24, gdesc[UR8], R24 ;  /* 0x03e00000081879f3 */ /* 0x000fe20008700818 */
[----:B------:R-:W-:Y:S02]  /*3490*/  UIADD3 UR8, UR7, 0x4, URZ ;  /* 0x0000000407087890 */ /* 0x000fe4000fffe03f */
[----:B------:R-:W-:Y:S01]  /*34a0*/  UIADD3 UR10, UR34, 0x4, URZ ;  /* 0x00000004220a7890 */ /* 0x000fe2000fffe03f */
[----:B------:R-:W-:Y:S01]  /*34b0*/  UMOV UR9, 0x40000040 ;  /* 0x4000004000097882 */ /* 0x000fe20000000000 */
[----:B------:R-:W-:-:S15]  /*34c0*/  UMOV UR11, 0x40000040 ;  /* 0x40000040000b7882 */ /* 0x000fde0000000000 */
[----:B------:R-:W-:-:S08]  /*34d0*/  NOP ;  /* 0x0000000000007918 */ /* 0x000fd00000000000 */
[----:B------:R-:W-:Y:S01]  /*34e0*/  QGMMA.64x256x32.F32.E4M3.E4M3 R24, gdesc[UR8], R24 ;  /* 0x03e00000081879f3 */ /* 0x000fe20008700818 */
[----:B------:R-:W-:Y:S02]  /*34f0*/  UIADD3 UR8, UR7, 0x6, URZ ;  /* 0x0000000607087890 */ /* 0x000fe4000fffe03f */
[----:B------:R-:W-:Y:S01]  /*3500*/  UIADD3 UR10, UR34, 0x6, URZ ;  /* 0x00000006220a7890 */ /* 0x000fe2000fffe03f */
[----:B------:R-:W-:Y:S01]  /*3510*/  UMOV UR9, 0x40000040 ;  /* 0x4000004000097882 */ /* 0x000fe20000000000 */
[----:B------:R-:W-:Y:S01]  /*3520*/  UMOV UR11, 0x40000040 ;  /* 0x40000040000b7882 */ /* 0x000fe20000000000 */
[----:B------:R-:W-:-:S06]  /*3530*/  USEL UR7, URZ, 0x1, UP0 ;  /* 0x000000013f077887 */ /* 0x000fcc0008000000 */
[----:B------:R-:W-:-:S15]  /*3540*/  ISETP.NE.AND P0, PT, RZ, UR7, PT ;  /* 0x00000007ff007c0c */ /* 0x000fde000bf05270 */
[----:B------:R-:W-:-:S01]  /*3550*/  NOP ;  /* 0x0000000000007918 */ /* 0x000fc20000000000 */
[----:B------:R-:W-:Y:S03]  /*3560*/  QGMMA.64x256x32.F32.E4M3.E4M3 R24, gdesc[UR8], R24, gsb0 ;  /* 0x03e00000081879f3 */ /* 0x000fe60008000818 */
[----:B------:R-:W-:Y:S02]  /*3570*/  WARPGROUP.DEPBAR.LE gsb0, 0x1 ;  /* 0x00008000000079c5 */ /* 0x000fe40000010100 */
[----:B------:R-:W-:Y:S05]  /*3580*/  @!P0 BRA `(.L_x_27) ;  /* 0x0000000c00708947 */ /* 0x000fea0003800000 */
[----:B------:R-:W-:Y:S02]  /*3590*/  WARPGROUP.DEPBAR.LE gsb0, 0x0 ;  /* 0x00008000000079c5 */ /* 0x000fe40000010000 */
[----:B-----5:R-:W-:-:S01]  /*35a0*/  FADD R227, R25, R227 ;  /* 0x000000e319e37221 */ /* 0x020fc20000000000 */
[----:B------:R-:W-:Y:S01]  /*35b0*/  FADD R226, R26, R226 ;  /* 0x000000e21ae27221 */ /* 0x000fe20000000000 */
[----:B------:R-:W-:-:S01]  /*35c0*/  FADD R225, R27, R225 ;  /* 0x000000e11be17221 */ /* 0x000fc20000000000 */
[----:B------:R-:W-:Y:S01]  /*35d0*/  FADD R224, R28, R224 ;  /* 0x000000e01ce07221 */ /* 0x000fe20000000000 */
[----:B------:R-:W-:-:S01]  /*35e0*/  FADD R223, R29, R223 ;  /* 0x000000df1ddf7221 */ /* 0x000fc20000000000 */
[----:B------:R2:W-:Y:S01]  /*35f0*/  STL [R1+0x98], R227 ;  /* 0x000098e301007387 */ /* 0x0005e20000100800 */
[----:B------:R-:W-:-:S01]  /*3600*/  FADD R222, R30, R222 ;  /* 0x000000de1ede7221 */ /* 0x000fc20000000000 */
[----:B------:R-:W-:Y:S01]  /*3610*/  FADD R221, R31, R221 ;  /* 0x000000dd1fdd7221 */ /* 0x000fe20000000000 */
[----:B------:R-:W-:-:S01]  /*3620*/  FADD R220, R32, R220 ;  /* 0x000000dc20dc7221 */ /* 0x000fc20000000000 */
[----:B------:R-:W-:Y:S01]  /*3630*/  FADD R219, R33, R219 ;  /* 0x000000db21db7221 */ /* 0x000fe20000000000 */
[----:B------:R-:W-:-:S01]  /*3640*/  FADD R218, R34, R218 ;  /* 0x000000da22da7221 */ /* 0x000fc20000000000 */
[----:B------:R-:W-:Y:S01]  /*3650*/  FADD R217, R35, R217 ;  /* 0x000000d923d97221 */ /* 0x000fe20000000000 */
[----:B------:R-:W-:-:S01]  /*3660*/  FADD R216, R36, R216 ;  /* 0x000000d824d87221 */ /* 0x000fc20000000000 */
[----:B------:R-:W-:Y:S01]  /*3670*/  FADD R215, R37, R215 ;  /* 0x000000d725d77221 */ /* 0x000fe20000000000 */
[----:B------:R-:W-:-:S01]  /*3680*/  FADD R214, R38, R214 ;  /* 0x000000d626d67221 */ /* 0x000fc20000000000 */
[----:B--2---:R-:W2:Y:S01]  /*3690*/  LDL.LU R227, [R1+0x28] ;  /* 0x0000280001e37983 */ /* 0x004ea20000300800 */
[----:B------:R-:W-:-:S01]  /*36a0*/  FADD R213, R39, R213 ;  /* 0x000000d527d57221 */ /* 0x000fc20000000000 */
[----:B------:R-:W-:Y:S01]  /*36b0*/  FADD R212, R40, R212 ;  /* 0x000000d428d47221 */ /* 0x000fe20000000000 */
[----:B------:R-:W-:-:S01]  /*36c0*/  FADD R211, R41, R211 ;  /* 0x000000d329d37221 */ /* 0x000fc20000000000 */
[----:B------:R3:W-:Y:S01]  /*36d0*/  STL [R1+0x9c], R226 ;  /* 0x00009ce201007387 */ /* 0x0007e20000100800 */
[----:B------:R-:W-:-:S03]  /*36e0*/  FADD R228, R24, R228 ;  /* 0x000000e418e47221 */ /* 0x000fc60000000000 */
[----:B---3--:R-:W3:Y:S04]  /*36f0*/  LDL.LU R226, [R1+0x24] ;  /* 0x0000240001e27983 */ /* 0x008ee80000300800 */
[----:B------:R4:W-:Y:S04]  /*3700*/  STL [R1+0xa0], R225 ;  /* 0x0000a0e101007387 */ /* 0x0009e80000100800 */
[----:B----4-:R-:W4:Y:S04]  /*3710*/  LDL.LU R225, [R1+0x20] ;  /* 0x0000200001e17983 */ /* 0x010f280000300800 */
[----:B------:R0:W-:Y:S04]  /*3720*/  STL [R1+0xa4], R224 ;  /* 0x0000a4e001007387 */ /* 0x0001e80000100800 */
[----:B0-----:R-:W4:Y:S04]  /*3730*/  LDL.LU R224, [R1+0x1c] ;  /* 0x00001c0001e07983 */ /* 0x001f280000300800 */
        /* <DEDUP_REMOVED lines=13> */
[----:B0-----:R-:W4:Y:S04]  /*3810*/  LDL.LU R217, [R1] ;  /* 0x0000000001d97983 */ /* 0x001f280000300800 */
[----:B------:R-:W-:Y:S04]  /*3820*/  STL [R1+0xc4], R216 ;  /* 0x0000c4d801007387 */ /* 0x000fe80000100800 */
[----:B------:R-:W-:Y:S04]  /*3830*/  STL [R1+0xc8], R215 ;  /* 0x0000c8d701007387 */ /* 0x000fe80000100800 */
[----:B------:R-:W-:Y:S04]  /*3840*/  STL [R1+0xcc], R214 ;  /* 0x0000ccd601007387 */ /* 0x000fe80000100800 */
[----:B------:R-:W-:Y:S04]  /*3850*/  STL [R1+0xd0], R213 ;  /* 0x0000d0d501007387 */ /* 0x000fe80000100800 */
[----:B------:R-:W-:Y:S04]  /*3860*/  STL [R1+0xd4], R212 ;  /* 0x0000d4d401007387 */ /* 0x000fe80000100800 */
[----:B------:R0:W-:Y:S01]  /*3870*/  STL [R1+0xd8], R211 ;  /* 0x0000d8d301007387 */ /* 0x0001e20000100800 */
[----:B--2---:R-:W-:-:S01]  /*3880*/  FADD R227, R134, R227 ;  /* 0x000000e386e37221 */ /* 0x004fc20000000000 */
[----:B---3--:R-:W-:Y:S01]  /*3890*/  FADD R226, R133, R226 ;  /* 0x000000e285e27221 */ /* 0x008fe20000000000 */
[----:B----4-:R-:W-:-:S01]  /*38a0*/  FADD R225, R132, R225 ;  /* 0x000000e184e17221 */ /* 0x010fc20000000000 */
[----:B------:R-:W-:Y:S01]  /*38b0*/  FADD R224, R131, R224 ;  /* 0x000000e083e07221 */ /* 0x000fe20000000000 */
[----:B------:R-:W-:-:S01]  /*38c0*/  FADD R223, R130, R223 ;  /* 0x000000df82df7221 */ /* 0x000fc20000000000 */
[----:B------:R-:W-:Y:S01]  /*38d0*/  FADD R222, R129, R222 ;  /* 0x000000de81de7221 */ /* 0x000fe20000000000 */
[----:B------:R-:W-:-:S01]  /*38e0*/  FADD R221, R128, R221 ;  /* 0x000000dd80dd7221 */ /* 0x000fc20000000000 */
[----:B------:R-:W-:Y:S01]  /*38f0*/  FADD R220, R127, R220 ;  /* 0x000000dc7fdc7221 */ /* 0x000fe20000000000 */
[----:B------:R-:W-:-:S01]  /*3900*/  FADD R219, R126, R219 ;  /* 0x000000db7edb7221 */ /* 0x000fc20000000000 */
[----:B------:R-:W-:Y:S01]  /*3910*/  FADD R218, R125, R218 ;  /* 0x000000da7dda7221 */ /* 0x000fe20000000000 */
[----:B------:R-:W-:-:S05]  /*3920*/  FADD R217, R124, R217 ;  /* 0x000000d97cd97221 */ /* 0x000fca0000000000 */
[----:B------:R2:W-:Y:S04]  /*3930*/  STL [R1], R217 ;  /* 0x000000d901007387 */ /* 0x0005e80000100800 */
[----:B------:R3:W-:Y:S04]  /*3940*/  STL [R1+0x4], R218 ;  /* 0x000004da01007387 */ /* 0x0007e80000100800 */
[----:B------:R4:W-:Y:S04]  /*3950*/  STL [R1+0x8], R219 ;  /* 0x000008db01007387 */ /* 0x0009e80000100800 */
[----:B------:R1:W-:Y:S04]  /*3960*/  STL [R1+0xc], R220 ;  /* 0x00000cdc01007387 */ /* 0x0003e80000100800 */
[----:B------:R1:W-:Y:S04]  /*3970*/  STL [R1+0x10], R221 ;  /* 0x000010dd01007387 */ /* 0x0003e80000100800 */
[----:B------:R1:W-:Y:S04]  /*3980*/  STL [R1+0x14], R222 ;  /* 0x000014de01007387 */ /* 0x0003e80000100800 */
[----:B------:R1:W-:Y:S04]  /*3990*/  STL [R1+0x18], R223 ;  /* 0x000018df01007387 */ /* 0x0003e80000100800 */
[----:B------:R1:W-:Y:S04]  /*39a0*/  STL [R1+0x1c], R224 ;  /* 0x00001ce001007387 */ /* 0x0003e80000100800 */
[----:B0-----:R-:W4:Y:S04]  /*39b0*/  LDL.LU R211, [R1+0x2c] ;  /* 0x00002c0001d37983 */ /* 0x001f280000300800 */
[----:B------:R0:W-:Y:S04]  /*39c0*/  STL [R1+0x20], R225 ;  /* 0x000020e101007387 */ /* 0x0001e80000100800 */
[----:B------:R-:W4:Y:S04]  /*39d0*/  LDL.LU R212, [R1+0x30] ;  /* 0x0000300001d47983 */ /* 0x000f280000300800 */
[----:B------:R0:W-:Y:S04]  /*39e0*/  STL [R1+0x24], R226 ;  /* 0x000024e201007387 */ /* 0x0001e80000100800 */
[----:B------:R-:W4:Y:S04]  /*39f0*/  LDL.LU R213, [R1+0x34] ;  /* 0x0000340001d57983 */ /* 0x000f280000300800 */
[----:B------:R0:W-:Y:S04]  /*3a00*/  STL [R1+0x28], R227 ;  /* 0x000028e301007387 */ /* 0x0001e80000100800 */
[----:B------:R-:W4:Y:S04]  /*3a10*/  LDL.LU R214, [R1+0x38] ;  /* 0x0000380001d67983 */ /* 0x000f280000300800 */
[----:B------:R-:W4:Y:S04]  /*3a20*/  LDL.LU R215, [R1+0x3c] ;  /* 0x00003c0001d77983 */ /* 0x000f280000300800 */
[----:B------:R-:W4:Y:S04]  /*3a30*/  LDL.LU R216, [R1+0x40] ;  /* 0x0000400001d87983 */ /* 0x000f280000300800 */
[----:B--2---:R-:W2:Y:S04]  /*3a40*/  LDL.LU R217, [R1+0x44] ;  /* 0x0000440001d97983 */ /* 0x004ea80000300800 */
[----:B---3--:R-:W3:Y:S04]  /*3a50*/  LDL.LU R218, [R1+0x48] ;  /* 0x0000480001da7983 */ /* 0x008ee80000300800 */
[----:B----4-:R-:W4:Y:S04]  /*3a60*/  LDL.LU R219, [R1+0x4c] ;  /* 0x00004c0001db7983 */ /* 0x010f280000300800 */
[----:B-1----:R-:W4:Y:S04]  /*3a70*/  LDL.LU R220, [R1+0x50] ;  /* 0x0000500001dc7983 */ /* 0x002f280000300800 */
[----:B------:R-:W4:Y:S04]  /*3a80*/  LDL.LU R221, [R1+0x54] ;  /* 0x0000540001dd7983 */ /* 0x000f280000300800 */
[----:B------:R-:W4:Y:S04]  /*3a90*/  LDL.LU R222, [R1+0x58] ;  /* 0x0000580001de7983 */ /* 0x000f280000300800 */
[----:B------:R-:W4:Y:S04]  /*3aa0*/  LDL.LU R223, [R1+0x5c] ;  /* 0x00005c0001df7983 */ /* 0x000f280000300800 */
[----:B------:R-:W4:Y:S04]  /*3ab0*/  LDL.LU R224, [R1+0x60] ;  /* 0x0000600001e07983 */ /* 0x000f280000300800 */
[----:B0-----:R-:W4:Y:S04]  /*3ac0*/  LDL.LU R225, [R1+0x64] ;  /* 0x0000640001e17983 */ /* 0x001f280000300800 */
[----:B------:R-:W4:Y:S04]  /*3ad0*/  LDL.LU R226, [R1+0x68] ;  /* 0x0000680001e27983 */ /* 0x000f280000300800 */
[----:B------:R-:W4:Y:S01]  /*3ae0*/  LDL.LU R227, [R1+0x6c] ;  /* 0x00006c0001e37983 */ /* 0x000f220000300800 */
[----:B------:R-:W-:-:S05]  /*3af0*/  FADD R211, R135, R211 ;  /* 0x000000d387d37221 */ /* 0x000fca0000000000 */
[----:B------:R0:W-:Y:S01]  /*3b00*/  STL [R1+0x2c], R211 ;  /* 0x00002cd301007387 */ /* 0x0001e20000100800 */
[----:B------:R-:W-:-:S03]  /*3b10*/  FADD R212, R136, R212 ;  /* 0x000000d488d47221 */ /* 0x000fc60000000000 */
[----:B0-----:R0:W5:Y:S01]  /*3b20*/  LDL.LU R211, [R1+0xd8] ;  /* 0x0000d80001d37983 */ /* 0x0011620000300800 */
[----:B------:R-:W-:-:S03]  /*3b30*/  FADD R213, R137, R213 ;  /* 0x000000d589d57221 */ /* 0x000fc60000000000 */
[----:B------:R1:W-:Y:S01]  /*3b40*/  STL [R1+0x30], R212 ;  /* 0x000030d401007387 */ /* 0x0003e20000100800 */
[----:B------:R-:W-:-:S01]  /*3b50*/  FADD R214, R138, R214 ;  /* 0x000000d68ad67221 */ /* 0x000fc20000000000 */
[----:B------:R-:W-:Y:S02]  /*3b60*/  FADD R215, R139, R215 ;  /* 0x000000d78bd77221 */ /* 0x000fe40000000000 */
[----:B-1----:R0:W5:Y:S01]  /*3b70*/  LDL.LU R212, [R1+0xd4] ;  /* 0x0000d40001d47983 */ /* 0x0021620000300800 */
[----:B------:R-:W-:-:S03]  /*3b80*/  FADD R216, R140, R216 ;  /* 0x000000d88cd87221 */ /* 0x000fc60000000000 */
[----:B------:R1:W-:Y:S01]  /*3b90*/  STL [R1+0x34], R213 ;  /* 0x000034d501007387 */ /* 0x0003e20000100800 */
[----:B--2---:R-:W-:-:S03]  /*3ba0*/  FADD R217, R141, R217 ;  /* 0x000000d98dd97221 */ /* 0x004fc60000000000 */
[----:B-1----:R0:W5:Y:S01]  /*3bb0*/  LDL.LU R213, [R1+0xd0] ;  /* 0x0000d00001d57983 */ /* 0x0021620000300800 */
[----:B---3--:R-:W-:-:S03]  /*3bc0*/  FADD R218, R142, R218 ;  /* 0x000000da8eda7221 */ /* 0x008fc60000000000 */
[----:B------:R1:W-:Y:S01]  /*3bd0*/  STL [R1+0x38], R214 ;  /* 0x000038d601007387 */ /* 0x0003e20000100800 */
[----:B----4-:R-:W-:-:S01]  /*3be0*/  FADD R219, R143, R219 ;  /* 0x000000db8fdb7221 */ /* 0x010fc20000000000 */
[----:B------:R-:W-:Y:S02]  /*3bf0*/  FADD R220, R144, R220 ;  /* 0x000000dc90dc7221 */ /* 0x000fe40000000000 */
[----:B-1----:R0:W5:Y:S04]  /*3c00*/  LDL.LU R214, [R1+0xcc] ;  /* 0x0000cc0001d67983 */ /* 0x0021680000300800 */
[----:B------:R1:W-:Y:S01]  /*3c10*/  STL [R1+0x3c], R215 ;  /* 0x00003cd701007387 */ /* 0x0003e20000100800 */
[----:B------:R-:W-:-:S01]  /*3c20*/  FADD R221, R145, R221 ;  /* 0x000000dd91dd7221 */ /* 0x000fc20000000000 */
[----:B------:R-:W-:-:S02]  /*3c30*/  FADD R222, R146, R222 ;  /* 0x000000de92de7221 */ /* 0x000fc40000000000 */
[----:B-1----:R0:W5:Y:S04]  /*3c40*/  LDL.LU R215, [R1+0xc8] ;  /* 0x0000c80001d77983 */ /* 0x0021680000300800 */
[----:B------:R1:W-:Y:S01]  /*3c50*/  STL [R1+0x40], R216 ;  /* 0x000040d801007387 */ /* 0x0003e20000100800 */
[----:B------:R-:W-:-:S03]  /*3c60*/  FADD R223, R147, R223 ;  /* 0x000000df93df7221 */ /* 0x000fc60000000000 */
        /* <DEDUP_REMOVED lines=13> */
[----:B------:R1:W-:Y:S04]  /*3d40*/  STL [R1+0x54], R221 ;  /* 0x000054dd01007387 */ /* 0x0003e80000100800 */
        /* <DEDUP_REMOVED lines=12> */
[----:B-1----:R0:W5:Y:S01]  /*3e10*/  LDL.LU R227, [R1+0x98] ;  /* 0x0000980001e37983 */ /* 0x0021620000300800 */
        /* <DEDUP_REMOVED lines=82> */
[----:B0-----:R-:W-:-:S06]  /*4340*/  UMOV UR6, URZ ;  /* 0x0000003f00067c82 */ /* 0x001fcc0008000000 */
.L_x_27:
[----:B------:R-:W-:Y:S05]  /*4350*/  @!P1 BRA `(.L_x_28) ;  /* 0x0000000000049947 */ /* 0x000fea0003800000 */
[----:B------:R-:W-:Y:S01]  /*4360*/  BPT.TRAP 0x1 ;  /* 0x000000040000795c */ /* 0x000fe20000300000 */
.L_x_28:
[----:B------:R-:W-:Y:S02]  /*4370*/  UISETP.GT.U32.AND UP0, UPT, UR15, 0x1, UPT ;  /* 0x000000010f00788c */ /* 0x000fe4000bf04070 */
[----:B------:R-:W-:-:S04]  /*4380*/  ULEA UR8, UR33, UR22, 0x3 ;  /* 0x0000001621087291 */ /* 0x000fc8000f8e183f */
[----:B------:R-:W-:Y:S01]  /*4390*/  UIADD3 UR8, UR8, 0x28, URZ ;  /* 0x0000002808087890 */ /* 0x000fe2000fffe03f */
[----:B------:R-:W-:-:S03]  /*43a0*/  PLOP3.LUT P0, PT, PT, PT, UP0, 0x80, 0x0 ;  /* 0x000000000000781c */ /* 0x000fc60003f0f008 */
[----:B------:R-:W-:-:S09]  /*43b0*/  UPRMT UR8, URZ, 0x654, UR8 ;  /* 0x000006543f087896 */ /* 0x000fd20008000008 */
[----:B------:R-:W-:Y:S01]  /*43c0*/  SYNCS.ARRIVE.TRANS64.RED.A1T0 RZ, [UR8], RZ ;  /* 0x000000ffffff79a7 */ /* 0x000fe20008100408 */
[----:B------:R-:W-:Y:S05]  /*43d0*/  @P0 BRA `(.L_x_29) ;  /* 0x0000000000040947 */ /* 0x000fea0003800000 */
[----:B------:R-:W-:Y:S01]  /*43e0*/  BPT.TRAP 0x1 ;  /* 0x000000040000795c */ /* 0x000fe20000300000 */
.L_x_29:
[----:B------:R-:W-:Y:S02]  /*43f0*/  UISETP.GT.AND UP2, UPT, UR25, 0x1, UPT ;  /* 0x000000011900788c */ /* 0x000fe4000bf44270 */
[----:B------:R-:W-:Y:S02]  /*4400*/  UIADD3 UR24, UR24, 0x1, URZ ;  /* 0x0000000118187890 */ /* 0x000fe4000fffe03f */
[----:B------:R-:W-:Y:S02]  /*4410*/  UIADD3 UR33, UR33, 0x1, URZ ;  /* 0x0000000121217890 */ /* 0x000fe4000fffe03f */
[----:B------:R-:W-:Y:S01]  /*4420*/  PLOP3.LUT P0, PT, PT, PT, UP2, 0x80, 0x0 ;  /* 0x000000000000781c */ /* 0x000fe20003f0f028 */
[----:B------:R-:W-:Y:S02]  /*4430*/  UISETP.NE.AND UP0, UPT, UR24, 0x5, UPT ;  /* 0x000000051800788c */ /* 0x000fe4000bf05270 */
[----:B------:R-:W-:Y:S02]  /*4440*/  UIADD3 UR9, UR25, -0x1, URZ ;  /* 0xffffffff19097890 */ /* 0x000fe4000fffe03f */
[----:B------:R-:W-:-:S02]  /*4450*/  USEL UR8, URZ, 0x1, UP0 ;  /* 0x000000013f087887 */ /* 0x000fc40008000000 */
[----:B------:R-:W-:Y:S02]  /*4460*/  UISETP.NE.AND UP1, UPT, UR33, 0x5, UPT ;  /* 0x000000052100788c */ /* 0x000fe4000bf25270 */
[----:B------:R-:W-:Y:S02]  /*4470*/  ULOP3.LUT UR23, UR23, UR8, URZ, 0x3c, !UPT ;  /* 0x0000000817177292 */ /* 0x000fe4000f8e3c3f */
[----:B------:R-:W-:Y:S02]  /*4480*/  USEL UR24, UR24, URZ, UP0 ;  /* 0x0000003f18187287 */ /* 0x000fe40008000000 */
[----:B------:R-:W-:Y:S01]  /*4490*/  USEL UR33, UR33, URZ, UP1 ;  /* 0x0000003f21217287 */ /* 0x000fe20008800000 */
[----:B------:R-:W-:Y:S01]  /*44a0*/  UMOV UR8, 0x1 ;  /* 0x0000000100087882 */ /* 0x000fe20000000000 */
[----:B------:R-:W-:Y:S01]  /*44b0*/  UMOV UR25, UR9 ;  /* 0x0000000900197c82 */ /* 0x000fe20008000000 */
[----:B------:R-:W-:Y:S09]  /*44c0*/  @P0 BRA `(.L_x_30) ;  /* 0xffffffec00500947 */ /* 0x000ff2000383ffff */
.L_x_22:
[----:B------:R-:W-:-:S04]  /*44d0*/  UISETP.NE.AND UP0, UPT, UR6, URZ, UPT ;  /* 0x0000003f0600728c */ /* 0x000fc8000bf05270 */
[----:B------:R-:W-:-:S06]  /*44e0*/  USEL UR6, URZ, 0x1, !UP0 ;  /* 0x000000013f067887 */ /* 0x000fcc000c000000 */
[----:B------:R-:W-:-:S13]  /*44f0*/  ISETP.NE.AND P0, PT, RZ, UR6, PT ;  /* 0x00000006ff007c0c */ /* 0x000fda000bf05270 */
[----:B------:R-:W-:Y:S05]  /*4500*/  @!P0 BRA `(.L_x_31) ;  /* 0x0000000c00c48947 */ /* 0x000fea0003800000 */
[----:B------:R-:W-:Y:S02]  /*4510*/  WARPGROUP.DEPBAR.LE gsb0, 0x0 ;  /* 0x00008000000079c5 */ /* 0x000fe40000010000 */
[----:B-----5:R-:W-:Y:S01]  /*4520*/  FADD R227, R25, R227 ;  /* 0x000000e319e37221 */ /* 0x020fe20000000000 */
[----:B------:R-:W-:-:S04]  /*4530*/  FADD R228, R24, R228 ;  /* 0x000000e418e47221 */ /* 0x000fc80000000000 */
[----:B------:R2:W-:Y:S04]  /*4540*/  STL [R1+0x98], R227 ;  /* 0x000098e301007387 */ /* 0x0005e80000100800 */
[----:B--2---:R-:W2:Y:S04]  /*4550*/  LDL.LU R227, [R1+0x6c] ;  /* 0x00006c0001e37983 */ /* 0x004ea80000300800 */
[----:B--2---:R2:W-:Y:S04]  /*4560*/  STL [R1+0x9c], R227 ;  /* 0x00009ce301007387 */ /* 0x0045e80000100800 */
        /* <DEDUP_REMOVED lines=52> */
[----:B--2---:R-:W2:Y:S01]  /*48b0*/  LDL.LU R227, [R1] ;  /* 0x0000000001e37983 */ /* 0x004ea20000300800 */
[----:B------:R-:W-:Y:S01]  /*48c0*/  FADD R226, R26, R226 ;  /* 0x000000e21ae27221 */ /* 0x000fe20000000000 */
        /* <DEDUP_REMOVED lines=97> */
[----:B--2---:R-:W-:-:S05]  /*4ee0*/  FADD R227, R124, R227 ;  /* 0x000000e37ce37221 */ /* 0x004fca0000000000 */
[----:B------:R2:W-:Y:S04]  /*4ef0*/  STL [R1], R227 ;  /* 0x000000e301007387 */ /* 0x0005e80000100800 */
[----:B--2---:R-:W2:Y:S02]  /*4f00*/  LDL.LU R227, [R1+0x104] ;  /* 0x0001040001e37983 */ /* 0x004ea40000300800 */
[----:B--2---:R-:W-:-:S05]  /*4f10*/  FADD R227, R125, R227 ;  /* 0x000000e37de37221 */ /* 0x004fca0000000000 */
[----:B------:R2:W-:Y:S04]  /*4f20*/  STL [R1+0x4], R227 ;  /* 0x000004e301007387 */ /* 0x0005e80000100800 */
        /* <DEDUP_REMOVED lines=78> */
[----:B--2---:R2:W5:Y:S02]  /*5410*/  LDL.LU R227, [R1+0x98] ;  /* 0x0000980001e37983 */ /* 0x0045640000300800 */
.L_x_31:
[----:B-1----:R-:W-:-:S04]  /*5420*/  IMAD.U32 R229, RZ, RZ, UR26 ;  /* 0x0000001affe57e24 */ /* 0x002fc8000f8e00ff */
[----:B------:R1:W-:Y:S01]  /*5430*/  SYNCS.ARRIVE.TRANS64.A1T0 RZ, [R229+UR28], RZ ;  /* 0x000000ffe5ff79a7 */ /* 0x0003e2000810001c */
[----:B------:R-:W-:Y:S02]  /*5440*/  WARPGROUP.DEPBAR.LE gsb0, 0x0 ;  /* 0x00008000000079c5 */ /* 0x000fe40000010000 */
[----:B------:R-:W3:Y:S02]  /*5450*/  LDC R24, c[0x0][0x28c] ;  /* 0x0000a300ff187b82 */ /* 0x000ee40000000800 */
[----:B---3--:R-:W-:-:S13]  /*5460*/  ISETP.GE.AND P0, PT, R24, 0x1, PT ;  /* 0x000000011800780c */ /* 0x008fda0003f06270 */
[----:B-1----:R-:W-:Y:S05]  /*5470*/  @!P0 BRA `(.L_x_32) ;  /* 0x0000000000408947 */ /* 0x002fea0003800000 */
[----:B------:R-:W-:-:S06]  /*5480*/  UISETP.NE.AND UP0, UPT, UR30, 0x3, UPT ;  /* 0x000000031e00788c */ /* 0x000fcc000bf05270 */
[----:B------:R-:W-:-:S13]  /*5490*/  PLOP3.LUT P0, PT, PT, PT, UP0, 0x80, 0x0 ;  /* 0x000000000000781c */ /* 0x000fda0003f0f008 */
[----:B------:R-:W-:Y:S05]  /*54a0*/  @!P0 BRA `(.L_x_33) ;  /* 0x0000000000048947 */ /* 0x000fea0003800000 */
[----:B------:R-:W-:Y:S01]  /*54b0*/  BPT.TRAP 0x1 ;  /* 0x000000040000795c */ /* 0x000fe20000300000 */
.L_x_33:
[----:B------:R-:W-:Y:S02]  /*54c0*/  UIADD3 UR8, UR19, UR5, URZ ;  /* 0x0000000513087290 */ /* 0x000fe4000fffe03f */
[----:B------:R-:W-:Y:S02]  /*54d0*/  UISETP.GT.U32.AND UP0, UPT, UR15, 0x1, UPT ;  /* 0x000000010f00788c */ /* 0x000fe4000bf04070 */
[----:B------:R-:W-:-:S04]  /*54e0*/  UIMAD.WIDE.U32 UR6, UR8, -0x33333333, URZ ;  /* 0xcccccccd080678a5 */ /* 0x000fc8000f8e003f */
[----:B------:R-:W-:Y:S01]  /*54f0*/  USHF.R.U32.HI UR6, URZ, 0x2, UR7 ;  /* 0x000000023f067899 */ /* 0x000fe20008011607 */
[----:B------:R-:W-:-:S03]  /*5500*/  PLOP3.LUT P0, PT, PT, PT, UP0, 0x80, 0x0 ;  /* 0x000000000000781c */ /* 0x000fc60003f0f008 */
[----:B------:R-:W-:-:S04]  /*5510*/  UIMAD UR8, UR6, -0x5, UR8 ;  /* 0xfffffffb060878a4 */ /* 0x000fc8000f8e0208 */
[----:B------:R-:W-:-:S04]  /*5520*/  ULEA UR8, UR8, UR22, 0x3 ;  /* 0x0000001608087291 */ /* 0x000fc8000f8e183f */
[----:B------:R-:W-:-:S04]  /*5530*/  UIADD3 UR8, UR8, 0x28, URZ ;  /* 0x0000002808087890 */ /* 0x000fc8000fffe03f */
[----:B------:R-:W-:-:S09]  /*5540*/  UPRMT UR8, URZ, 0x654, UR8 ;  /* 0x000006543f087896 */ /* 0x000fd20008000008 */
[----:B------:R-:W-:Y:S01]  /*5550*/  SYNCS.ARRIVE.TRANS64.RED.A1T0 RZ, [UR8], RZ ;  /* 0x000000ffffff79a7 */ /* 0x000fe20008100408 */
[----:B------:R-:W-:Y:S05]  /*5560*/  @P0 BRA `(.L_x_32) ;  /* 0x0000000000040947 */ /* 0x000fea0003800000 */
[----:B------:R-:W-:Y:S01]  /*5570*/  BPT.TRAP 0x1 ;  /* 0x000000040000795c */ /* 0x000fe20000300000 */
.L_x_32:
[----:B-----5:R1:W-:Y:S01]  /*5580*/  STL [R1+0x98], R0 ;  /* 0x0000980001007387 */ /* 0x0203e20000100800 */
[----:B------:R-:W-:Y:S01]  /*5590*/  IMAD.U32 R24, RZ, RZ, UR27 ;  /* 0x0000001bff187e24 */ /* 0x000fe2000f8e00ff */
[----:B------:R-:W-:Y:S01]  /*55a0*/  UIADD3 UR5, UR29, UR5, URZ ;  /* 0x000000051d057290 */ /* 0x000fe2000fffe03f */
[----:B------:R-:W3:Y:S01]  /*55b0*/  LDC R35, c[0x0][0x288] ;  /* 0x0000a200ff237b82 */ /* 0x000ee20000000800 */
[----:B-1----:R-:W4:Y:S02]  /*55c0*/  LDL R0, [R1+0x84] ;  /* 0x0000840001007983 */ /* 0x002f240000100800 */
[----:B------:R-:W-:Y:S01]  /*55d0*/  SHF.L.U32 R24, R24, 0x1f, RZ ;  /* 0x0000001f18187819 */ /* 0x000fe200000006ff */
[----:B------:R-:W-:Y:S02]  /*55e0*/  UISETP.GT.U32.AND UP0, UPT, UR5, 0x4, UPT ;  /* 0x000000040500788c */ /* 0x000fe4000bf04070 */
[----:B------:R-:W-:Y:S01]  /*55f0*/  UISETP.GE.U32.AND UP1, UPT, UR29, 0x5, UPT ;  /* 0x000000051d00788c */ /* 0x000fe2000bf26070 */
[----:B------:R-:W1:Y:S01]  /*5600*/  SYNCS.PHASECHK.TRANS64.TRYWAIT P0, [UR18+0x8], R24 ;  /* 0x00000818ff0075a7 */ /* 0x000e620008000152 */
[----:B------:R-:W-:-:S02]  /*5610*/  UISETP.LT.U32.AND UP0, UPT, UR29, 0x5, UP0 ;  /* 0x000000051d00788c */ /* 0x000fc40008701070 */
[----:B------:R-:W-:Y:S02]  /*5620*/  UIMAD.WIDE.U32 UR6, UR5, -0x33333333, URZ ;  /* 0xcccccccd050678a5 */ /* 0x000fe4000f8e003f */
[----:B------:R-:W-:Y:S02]  /*5630*/  USEL UR8, URZ, 0x1, !UP0 ;  /* 0x000000013f087887 */ /* 0x000fe4000c000000 */
[----:B------:R-:W-:Y:S01]  /*5640*/  USHF.R.U32.HI UR6, URZ, 0x2, UR7 ;  /* 0x000000023f067899 */ /* 0x000fe20008011607 */
[----:B----4-:R-:W-:Y:S02]  /*5650*/  IMAD.SHL.U32 R32, R0, 0x2, RZ ;  /* 0x0000000200207824 */ /* 0x010fe400078e00ff */
[----:B------:R4:W5:Y:S01]  /*5660*/  LDL.LU R0, [R1+0x98] ;  /* 0x0000980001007983 */ /* 0x0009620000300800 */
[----:B------:R-:W-:Y:S02]  /*5670*/  ULOP3.LUT UR4, UR4, UR8, URZ, 0x3c, !UPT ;  /* 0x0000000804047292 */ /* 0x000fe4000f8e3c3f */
[----:B------:R-:W-:Y:S01]  /*5680*/  UIMAD UR5, UR6, -0x5, UR5 ;  /* 0xfffffffb060578a4 */ /* 0x000fe2000f8e0205 */
[----:B------:R-:W-:Y:S01]  /*5690*/  SHF.R.S32.HI R33, RZ, 0x1f, R32 ;  /* 0x0000001fff217819 */ /* 0x000fe20000011420 */
[----:B------:R-:W-:Y:S01]  /*56a0*/  @UP1 ULOP3.LUT UR4, UR4, 0x1, UR6, 0x78, !UPT ;  /* 0x0000000104041892 */ /* 0x000fe2000f8e7806 */
[----:B-1-3--:R-:W-:Y:S11]  /*56b0*/  @!P0 BRA `(.L_x_34) ;  /* 0x000000a800a08947 */ /* 0x00aff60003800000 */
.L_x_321:
[----:B------:R3:W-:Y:S01]  /*56c0*/  STL [R1+0xa0], R3 ;  /* 0x0000a00301007387 */ /* 0x0007e20000100800 */
[----:B------:R-:W-:Y:S01]  /*56d0*/  ULDC.64 UR6, c[0x0][0x5d0] ;  /* 0x0001740000067ab9 */ /* 0x000fe20000000a00 */
[----:B------:R-:W-:Y:S02]  /*56e0*/  ULDC UR8, c[0x0][0x284] ;  /* 0x0000a10000087ab9 */ /* 0x000fe40000000800 */
[----:B---3--:R-:W3:Y:S04]  /*56f0*/  LDL.LU R3, [R1+0x80] ;  /* 0x0000800001037983 */ /* 0x008ee80000300800 */
[----:B------:R0:W-:Y:S04]  /*5700*/  STL [R1+0x9c], R2 ;  /* 0x00009c0201007387 */ /* 0x0001e80000100800 */
[----:B0-----:R-:W2:Y:S04]  /*5710*/  LDL R2, [R1+0x7c] ;  /* 0x00007c0001027983 */ /* 0x001ea80000100800 */
[----:B-----5:R0:W-:Y:S04]  /*5720*/  STL [R1+0x98], R0 ;  /* 0x0000980001007387 */ /* 0x0201e80000100800 */
[----:B0-----:R-:W4:Y:S01]  /*5730*/  LDL R0, [R1+0x70] ;  /* 0x0000700001007983 */ /* 0x001f220000100800 */
[----:B---3--:R-:W-:-:S03]  /*5740*/  IMAD.SHL.U32 R37, R3, 0x100, RZ ;  /* 0x0000010003257824 */ /* 0x008fc600078e00ff */
[----:B------:R0:W5:Y:S01]  /*5750*/  LDL.LU R3, [R1+0xa0] ;  /* 0x0000a00001037983 */ /* 0x0001620000300800 */
[----:B--2---:R-:W-:-:S03]  /*5760*/  IMAD.SHL.U32 R34, R2, 0x40, RZ ;  /* 0x0000004002227824 */ /* 0x004fc600078e00ff */
[----:B------:R0:W5:Y:S01]  /*5770*/  LDL.LU R2, [R1+0x9c] ;  /* 0x00009c0001027983 */ /* 0x0001620000300800 */
[----:B----4-:R-:W-:Y:S01]  /*5780*/  SHF.R.S32.HI R38, RZ, 0x1f, R0 ;  /* 0x0000001fff267819 */ /* 0x010fe20000011400 */
[----:B-1----:R-:W-:-:S04]  /*5790*/  IMAD.WIDE.U32 R24, R0, UR6, R32 ;  /* 0x0000000600187c25 */ /* 0x002fc8000f8e0020 */
[----:B------:R-:W-:-:S04]  /*57a0*/  IMAD R26, R38, UR6, RZ ;  /* 0x00000006261a7c24 */ /* 0x000fc8000f8e02ff */
[----:B------:R-:W-:Y:S02]  /*57b0*/  IMAD R27, R0, UR7, R26 ;  /* 0x00000007001b7c24 */ /* 0x000fe4000f8e021a */
[----:B------:R0:W5:Y:S01]  /*57c0*/  LDL.LU R0, [R1+0x98] ;  /* 0x0000980001007983 */ /* 0x0001620000300800 */
[----:B------:R-:W-:-:S04]  /*57d0*/  ISETP.GE.AND P0, PT, R34, UR8, PT ;  /* 0x0000000822007c0c */ /* 0x000fc8000bf06270 */
[C---:B------:R-:W-:Y:S02]  /*57e0*/  ISETP.GE.OR P0, PT, R37.reuse, R35, P0 ;  /* 0x000000232500720c */ /* 0x040fe40000706670 */
[----:B------:R-:W-:Y:S02]  /*57f0*/  SHF.R.S32.HI R36, RZ, 0x1f, R37 ;  /* 0x0000001fff247819 */ /* 0x000fe40000011425 */
[----:B------:R-:W-:-:S04]  /*5800*/  IADD3 R24, P1, R37, R24, RZ ;  /* 0x0000001825187210 */ /* 0x000fc80007f3e0ff */
[----:B------:R-:W-:-:S05]  /*5810*/  IADD3.X R25, R36, R25, R27, P1, !PT ;  /* 0x0000001924197210 */ /* 0x000fca0000ffe41b */
[----:B0-----:R-:W-:Y:S05]  /*5820*/  @P0 BRA `(.L_x_35) ;  /* 0x0000008c00d40947 */ /* 0x001fea0003800000 */
[----:B------:R0:W-:Y:S01]  /*5830*/  STL.64 [R1+0xa8], R4 ;  /* 0x0000a80401007387 */ /* 0x0001e20000100a00 */
[----:B------:R-:W1:Y:S01]  /*5840*/  LDC.64 R28, c[0x0][0x5c8] ;  /* 0x00017200ff1c7b82 */ /* 0x000e620000000a00 */
[----:B------:R-:W-:Y:S02]  /*5850*/  ULDC.64 UR6, c[0x0][0x5c0] ;  /* 0x0001700000067ab9 */ /* 0x000fe40000000a00 */
[----:B0-----:R-:W2:Y:S04]  /*5860*/  LDL.64 R4, [R1+0x88] ;  /* 0x0000880001047983 */ /* 0x001ea80000100a00 */
[----:B-----5:R0:W-:Y:S04]  /*5870*/  STL [R1+0xa0], R3 ;  /* 0x0000a00301007387 */ /* 0x0201e80000100800 */
[----:B0-----:R-:W2:Y:S04]  /*5880*/  LDL.LU R3, [R1+0x7c] ;  /* 0x00007c0001037983 */ /* 0x001ea80000300800 */
[----:B------:R0:W-:Y:S04]  /*5890*/  STL [R1+0x9c], R2 ;  /* 0x00009c0201007387 */ /* 0x0001e80000100800 */
[----:B0-----:R-:W3:Y:S04]  /*58a0*/  LDL R2, [R1+0x84] ;  /* 0x0000840001027983 */ /* 0x001ee80000100800 */
[----:B------:R0:W-:Y:S04]  /*58b0*/  STL [R1+0x98], R0 ;  /* 0x0000980001007387 */ /* 0x0001e80000100800 */
[----:B0-----:R-:W4:Y:S01]  /*58c0*/  LDL R0, [R1+0x90] ;  /* 0x0000900001007983 */ /* 0x001f220000100800 */
[----:B--2---:R-:W-:-:S03]  /*58d0*/  IMAD.WIDE R30, R3, 0x40, R4 ;  /* 0x00000040031e7825 */ /* 0x004fc600078e0204 */
[----:B------:R0:W5:Y:S01]  /*58e0*/  LDL.LU.64 R4, [R1+0xa8] ;  /* 0x0000a80001047983 */ /* 0x0001620000300a00 */
[-C--:B-1----:R-:W-:Y:S02]  /*58f0*/  IMAD R26, R31, R28.reuse, RZ ;  /* 0x0000001c1f1a7224 */ /* 0x082fe400078e02ff */
[C---:B------:R-:W-:Y:S01]  /*5900*/  IMAD.WIDE.U32 R24, R30.reuse, R28, R24 ;  /* 0x0000001c1e187225 */ /* 0x040fe200078e0018 */
[----:B------:R0:W5:Y:S03]  /*5910*/  LDL.LU R3, [R1+0xa0] ;  /* 0x0000a00001037983 */ /* 0x0001660000300800 */
[----:B------:R-:W-:Y:S01]  /*5920*/  IMAD R27, R30, R29, R26 ;  /* 0x0000001d1e1b7224 */ /* 0x000fe200078e021a */
[----:B------:R-:W-:Y:S02]  /*5930*/  LEA R26, P0, R28, R24, 0x3 ;  /* 0x000000181c1a7211 */ /* 0x000fe400078018ff */
[----:B------:R-:W-:Y:S01]  /*5940*/  IADD3 R24, P1, R24, UR6, RZ ;  /* 0x0000000618187c10 */ /* 0x000fe2000ff3e0ff */
[----:B------:R-:W-:Y:S01]  /*5950*/  IMAD.IADD R27, R25, 0x1, R27 ;  /* 0x00000001191b7824 */ /* 0x000fe200078e021b */
[----:B------:R-:W-:-:S04]  /*5960*/  IADD3 R26, P3, R26, UR6, RZ ;  /* 0x000000061a1a7c10 */ /* 0x000fc8000ff7e0ff */
[----:B------:R-:W-:Y:S01]  /*5970*/  LEA.HI.X R29, R28, R27, R29, 0x3, P0 ;  /* 0x0000001b1c1d7211 */ /* 0x000fe200000f1c1d */
[----:B---3--:R-:W-:Y:S01]  /*5980*/  IMAD R28, R2, -0x2, R35 ;  /* 0xfffffffe021c7824 */ /* 0x008fe200078e0223 */
[----:B------:R-:W-:Y:S01]  /*5990*/  FSETP.NEU.AND P0, PT, RZ, UR31, PT ;  /* 0x0000001fff007c0b */ /* 0x000fe2000bf0d000 */
[----:B------:R0:W5:Y:S01]  /*59a0*/  LDL.LU R2, [R1+0x9c] ;  /* 0x00009c0001027983 */ /* 0x0001620000300800 */
[----:B------:R-:W-:Y:S01]  /*59b0*/  IADD3.X R25, R27, UR7, RZ, P1, !PT ;  /* 0x000000071b197c10 */ /* 0x000fe20008ffe4ff */
[----:B------:R-:W-:Y:S01]  /*59c0*/  BSSY B0, `(.L_x_35) ;  /* 0x00008db000007945 */ /* 0x000fe20003800000 */
[----:B------:R-:W-:Y:S01]  /*59d0*/  IADD3.X R27, R29, UR7, RZ, P3, !PT ;  /* 0x000000071d1b7c10 */ /* 0x000fe20009ffe4ff */
[----:B----4-:R-:W-:Y:S02]  /*59e0*/  IMAD.IADD R39, R0, 0x1, -R34 ;  /* 0x0000000100277824 */ /* 0x010fe400078e0a22 */
[----:B------:R0:W5:Y:S01]  /*59f0*/  LDL.LU R0, [R1+0x98] ;  /* 0x0000980001007983 */ /* 0x0001620000300800 */
[----:B------:R-:W-:-:S05]  /*5a00*/  IMAD.IADD R34, R28, 0x1, -R37 ;  /* 0x000000011c227824 */ /* 0x000fca00078e0a25 */
[----:B------:R-:W-:Y:S05]  /*5a10*/  @!P0 BRA `(.L_x_36) ;  /* 0x0000006800dc8947 */ /* 0x000fea0003800000 */
[----:B-----5:R1:W-:Y:S01]  /*5a20*/  STL [R1+0x98], R0 ;  /* 0x0000980001007387 */ /* 0x0203e20000100800 */
[----:B------:R-:W-:Y:S01]  /*5a30*/  ULDC.64 UR6, c[0x0][0x5b8] ;  /* 0x00016e0000067ab9 */ /* 0x000fe20000000a00 */
[----:B------:R-:W-:Y:S02]  /*5a40*/  ULDC.64 UR8, c[0x0][0x5a8] ;  /* 0x00016a0000087ab9 */ /* 0x000fe40000000a00 */
[----:B-1----:R-:W2:Y:S01]  /*5a50*/  LDL.LU R0, [R1+0x70] ;  /* 0x0000700001007983 */ /* 0x002ea20000300800 */
[----:B------:R-:W-:Y:S01]  /*5a60*/  IMAD R28, R38, UR6, RZ ;  /* 0x00000006261c7c24 */ /* 0x000fe2000f8e02ff */
[----:B------:R-:W-:Y:S01]  /*5a70*/  BSSY B1, `(.L_x_37) ;  /* 0x0000011000017945 */ /* 0x000fe20003800000 */
[----:B--2---:R-:W-:-:S04]  /*5a80*/  IMAD.WIDE.U32 R32, R0, UR6, R32 ;  /* 0x0000000600207c25 */ /* 0x004fc8000f8e0020 */
[----:B------:R-:W-:Y:S01]  /*5a90*/  IMAD R29, R0, UR7, R28 ;  /* 0x00000007001d7c24 */ /* 0x000fe2000f8e021c */
[----:B------:R-:W-:Y:S01]  /*5aa0*/  IADD3 R32, P0, R37, R32, RZ ;  /* 0x0000002025207210 */ /* 0x000fe20007f1e0ff */
[----:B------:R1:W5:Y:S01]  /*5ab0*/  LDL.LU R0, [R1+0x98] ;  /* 0x0000980001007983 */ /* 0x0003620000300800 */
[----:B------:R-:W-:Y:S02]  /*5ac0*/  ULDC.64 UR6, c[0x0][0x5b0] ;  /* 0x00016c0000067ab9 */ /* 0x000fe40000000a00 */
[----:B------:R-:W-:Y:S01]  /*5ad0*/  IADD3.X R33, R36, R33, R29, P0, !PT ;  /* 0x0000002124217210 */ /* 0x000fe200007fe41d */
[----:B------:R-:W-:Y:S01]  /*5ae0*/  IMAD R35, R31, UR6, RZ ;  /* 0x000000061f237c24 */ /* 0x000fe2000f8e02ff */
[----:B------:R-:W-:Y:S01]  /*5af0*/  ISETP.GE.AND P0, PT, R39, 0x1, PT ;  /* 0x000000012700780c */ /* 0x000fe20003f06270 */
[----:B------:R-:W-:-:S03]  /*5b00*/  IMAD.WIDE.U32 R28, R30, UR6, R32 ;  /* 0x000000061e1c7c25 */ /* 0x000fc6000f8e0020 */
[----:B------:R-:W-:Y:S01]  /*5b10*/  ISETP.LT.OR P4, PT, R34, 0x1, !P0 ;  /* 0x000000012200780c */ /* 0x000fe20004781670 */
[----:B------:R-:W-:Y:S01]  /*5b20*/  IMAD R35, R30, UR7, R35 ;  /* 0x000000071e237c24 */ /* 0x000fe2000f8e0223 */
[----:B------:R-:W-:-:S04]  /*5b30*/  IADD3 R28, P1, R28, UR8, RZ ;  /* 0x000000081c1c7c10 */ /* 0x000fc8000ff3e0ff */
[--C-:B------:R-:W-:Y:S02]  /*5b40*/  IADD3.X R29, R29, UR9, R35.reuse, P1, !PT ;  /* 0x000000091d1d7c10 */ /* 0x100fe40008ffe423 */
[----:B------:R-:W-:-:S05]  /*5b50*/  PRMT R35, RZ, 0x7610, R35 ;  /* 0x00007610ff237816 */ /* 0x000fca0000000023 */
[----:B-1----:R-:W-:Y:S05]  /*5b60*/  @P4 BRA `(.L_x_38) ;  /* 0x0000000000044947 */ /* 0x002fea0003800000 */
[----:B------:R1:W5:Y:S02]  /*5b70*/  LDG.E.U8 R35, desc[UR20][R28.64] ;  /* 0x000000141c237981 */ /* 0x000364000c1e1100 */
.L_x_38:
[----:B------:R-:W-:Y:S05]  /*5b80*/  BSYNC B1 ;  /* 0x0000000000017941 */ /* 0x000fea0003800000 */
.L_x_37:
[----:B-----5:R-:W-:Y:S01]  /*5b90*/  LOP3.LUT R35, R35, 0xff, RZ, 0xc0, !PT ;  /* 0x000000ff23237812 */ /* 0x020fe200078ec0ff */
[----:B------:R-:W-:Y:S01]  /*5ba0*/  BSSY B1, `(.L_x_39) ;  /* 0x000000b000017945 */ /* 0x000fe20003800000 */
[----:B------:R-:W-:Y:S02]  /*5bb0*/  ISETP.LT.OR P3, PT, R34, 0x2, !P0 ;  /* 0x000000022200780c */ /* 0x000fe40004761670 */
[----:B------:R-:W-:-:S05]  /*5bc0*/  F2FP.F16.E4M3.UNPACK_B R35, R35 ;  /* 0x00000023ff23723e */ /* 0x000fca00020006ff */
[----:B------:R-:W-:-:S05]  /*5bd0*/  HADD2.F32 R35, -RZ, R35.H0_H0 ;  /* 0x20000023ff237230 */ /* 0x000fca0000004100 */
[----:B------:R-:W-:-:S04]  /*5be0*/  FMUL R35, R35, UR31 ;  /* 0x0000001f23237c20 */ /* 0x000fc80008400000 */
[----:B------:R-:W-:-:S05]  /*5bf0*/  FFMA R35, R228, UR32, R35 ;  /* 0x00000020e4237c23 */ /* 0x000fca0008000023 */
[----:B------:R-:W-:Y:S02]  /*5c00*/  F2FP.SATFINITE.E4M3.F32.PACK_AB_MERGE_C R37, RZ, R35, RZ ;  /* 0x00000023ff25723e */ /* 0x000fe400048070ff */
[----:B------:R-:W-:-:S03]  /*5c10*/  PRMT R35, RZ, 0x7610, R35 ;  /* 0x00007610ff237816 */ /* 0x000fc60000000023 */
[----:B------:R2:W-:Y:S01]  /*5c20*/  @!P4 STG.E.U8 desc[UR20][R24.64], R37 ;  /* 0x000000251800c986 */ /* 0x0005e2000c101114 */
[----:B------:R-:W-:Y:S05]  /*5c30*/  @P3 BRA `(.L_x_40) ;  /* 0x0000000000043947 */ /* 0x000fea0003800000 */
[----:B------:R3:W5:Y:S02]  /*5c40*/  LDG.E.U8 R35, desc[UR20][R28.64+0x1] ;  /* 0x000001141c237981 */ /* 0x000764000c1e1100 */
.L_x_40:
[----:B------:R-:W-:Y:S05]  /*5c50*/  BSYNC B1 ;  /* 0x0000000000017941 */ /* 0x000fea0003800000 */
.L_x_39:
[----:B-----5:R-:W-:Y:S01]  /*5c60*/  LOP3.LUT R35, R35, 0xff, RZ, 0xc0, !PT ;  /* 0x000000ff23237812 */ /* 0x020fe200078ec0ff */
[----:B------:R-:W-:Y:S01]  /*5c70*/  BSSY B1, `(.L_x_41) ;  /* 0x0000013000017945 */ /* 0x000fe20003800000 */
[----:B--2---:R-:W-:Y:S02]  /*5c80*/  IADD3 R37, P1, R30, 0x8, RZ ;  /* 0x000000081e257810 */ /* 0x004fe40007f3e0ff */
[----:B------:R-:W-:-:S03]  /*5c90*/  F2FP.F16.E4M3.UNPACK_B R35, R35 ;  /* 0x00000023ff23723e */ /* 0x000fc600020006ff */
[----:B------:R-:W-:Y:S01]  /*5ca0*/  IMAD.X R31, RZ, RZ, R31, P1 ;  /* 0x000000ffff1f7224 */ /* 0x000fe200008e061f */
[----:B------:R-:W-:Y:S01]  /*5cb0*/  ISETP.GE.AND P1, PT, R39, 0x9, PT ;  /* 0x000000092700780c */ /* 0x000fe20003f26270 */
[----:B------:R-:W-:Y:S02]  /*5cc0*/  HADD2.F32 R35, -RZ, R35.H0_H0 ;  /* 0x20000023ff237230 */ /* 0x000fe40000004100 */
[----:B------:R-:W-:Y:S01]  /*5cd0*/  IMAD R36, R31, UR6, RZ ;  /* 0x000000061f247c24 */ /* 0x000fe2000f8e02ff */
[----:B------:R-:W-:Y:S01]  /*5ce0*/  ISETP.LT.OR P5, PT, R34, 0x1, !P1 ;  /* 0x000000012200780c */ /* 0x000fe20004fa1670 */
[----:B------:R-:W-:-:S04]  /*5cf0*/  IMAD.WIDE.U32 R32, R37, UR6, R32 ;  /* 0x0000000625207c25 */ /* 0x000fc8000f8e0020 */
[----:B------:R-:W-:Y:S01]  /*5d00*/  FMUL R30, R35, UR31 ;  /* 0x0000001f231e7c20 */ /* 0x000fe20008400000 */
[----:B------:R-:W-:-:S03]  /*5d10*/  IMAD R37, R37, UR7, R36 ;  /* 0x0000000725257c24 */ /* 0x000fc6000f8e0224 */
[----:B------:R-:W-:Y:S01]  /*5d20*/  FFMA R227, R227, UR32, R30 ;  /* 0x00000020e3e37c23 */ /* 0x000fe2000800001e */
[----:B------:R-:W-:Y:S02]  /*5d30*/  IADD3 R30, P4, R32, UR8, RZ ;  /* 0x00000008201e7c10 */ /* 0x000fe4000ff9e0ff */
[----:B------:R-:W-:Y:S02]  /*5d40*/  PRMT R32, RZ, 0x7610, R32 ;  /* 0x00007610ff207816 */ /* 0x000fe40000000020 */
[----:B------:R-:W-:Y:S02]  /*5d50*/  F2FP.SATFINITE.E4M3.F32.PACK_AB_MERGE_C R227, RZ, R227, RZ ;  /* 0x000000e3ffe3723e */ /* 0x000fe400048070ff */
[----:B------:R-:W-:-:S03]  /*5d60*/  IADD3.X R31, R33, UR9, R37, P4, !PT ;  /* 0x00000009211f7c10 */ /* 0x000fc6000a7fe425 */
[----:B------:R2:W-:Y:S01]  /*5d70*/  @!P3 STG.E.U8 desc[UR20][R24.64+0x1], R227 ;  /* 0x000001e31800b986 */ /* 0x0005e2000c101114 */
[----:B------:R-:W-:Y:S05]  /*5d80*/  @P5 BRA `(.L_x_42) ;  /* 0x0000000000045947 */ /* 0x000fea0003800000 */
[----:B------:R4:W5:Y:S02]  /*5d90*/  LDG.E.U8 R32, desc[UR20][R30.64] ;  /* 0x000000141e207981 */ /* 0x000964000c1e1100 */
.L_x_42:
[----:B------:R-:W-:Y:S05]  /*5da0*/  BSYNC B1 ;  /* 0x0000000000017941 */ /* 0x000fea0003800000 */
.L_x_41:
[----:B-----5:R-:W-:Y:S01]  /*5db0*/  LOP3.LUT R32, R32, 0xff, RZ, 0xc0, !PT ;  /* 0x000000ff20207812 */ /* 0x020fe200078ec0ff */
[----:B------:R-:W-:Y:S01]  /*5dc0*/  BSSY B1, `(.L_x_43) ;  /* 0x000000b000017945 */ /* 0x000fe20003800000 */
[----:B------:R-:W-:Y:S02]  /*5dd0*/  ISETP.LT.OR P3, PT, R34, 0x2, !P1 ;  /* 0x000000022200780c */ /* 0x000fe40004f61670 */
[----:B------:R-:W-:-:S05]  /*5de0*/  F2FP.F16.E4M3.UNPACK_B R32, R32 ;  /* 0x00000020ff20723e */ /* 0x000fca00020006ff */
[----:B------:R-:W-:-:S05]  /*5df0*/  HADD2.F32 R32, -RZ, R32.H0_H0 ;  /* 0x20000020ff207230 */ /* 0x000fca0000004100 */
[----:B------:R-:W-:Y:S01]  /*5e00*/  FMUL R33, R32, UR31 ;  /* 0x0000001f20217c20 */ /* 0x000fe20008400000 */
[----:B------:R-:W-:-:S03]  /*5e10*/  PRMT R32, RZ, 0x7610, R32 ;  /* 0x00007610ff207816 */ /* 0x000fc60000000020 */
[----:B------:R-:W-:-:S05]  /*5e20*/  FFMA R33, R226, UR32, R33 ;  /* 0x00000020e2217c23 */ /* 0x000fca0008000021 */
[----:B------:R-:W-:-:S05]  /*5e30*/  F2FP.SATFINITE.E4M3.F32.PACK_AB_MERGE_C R33, RZ, R33, RZ ;  /* 0x00000021ff21723e */ /* 0x000fca00048070ff */
[----:B------:R0:W-:Y:S01]  /*5e40*/  @!P5 STG.E.U8 desc[UR20][R26.64], R33 ;  /* 0x000000211a00d986 */ /* 0x0001e2000c101114 */
[----:B------:R-:W-:Y:S05]  /*5e50*/  @P3 BRA `(.L_x_44) ;  /* 0x0000000000043947 */ /* 0x000fea0003800000 */
[----:B------:R0:W5:Y:S02]  /*5e60*/  LDG.E.U8 R32, desc[UR20][R30.64+0x1] ;  /* 0x000001141e207981 */ /* 0x000164000c1e1100 */
.L_x_44:
[----:B------:R-:W-:Y:S05]  /*5e70*/  BSYNC B1 ;  /* 0x0000000000017941 */ /* 0x000fea0003800000 */
.L_x_43:
[----:B-----5:R-:W-:Y:S01]  /*5e80*/  LOP3.LUT R32, R32, 0xff, RZ, 0xc0, !PT ;  /* 0x000000ff20207812 */ /* 0x020fe200078ec0ff */
[----:B------:R-:W-:Y:S01]  /*5e90*/  BSSY B1, `(.L_x_45) ;  /* 0x000000b000017945 */ /* 0x000fe20003800000 */
[----:B------:R-:W-:Y:S02]  /*5ea0*/  ISETP.LT.OR P4, PT, R34, 0x9, !P0 ;  /* 0x000000092200780c */ /* 0x000fe40004781670 */
[----:B------:R-:W-:-:S05]  /*5eb0*/  F2FP.F16.E4M3.UNPACK_B R32, R32 ;  /* 0x00000020ff20723e */ /* 0x000fca00020006ff */
[----:B------:R-:W-:-:S05]  /*5ec0*/  HADD2.F32 R32, -RZ, R32.H0_H0 ;  /* 0x20000020ff207230 */ /* 0x000fca0000004100 */
[----:B------:R-:W-:-:S04]  /*5ed0*/  FMUL R32, R32, UR31 ;  /* 0x0000001f20207c20 */ /* 0x000fc80008400000 */
[----:B------:R-:W-:-:S05]  /*5ee0*/  FFMA R32, R225, UR32, R32 ;  /* 0x00000020e1207c23 */ /* 0x000fca0008000020 */
[----:B0-----:R-:W-:Y:S02]  /*5ef0*/  F2FP.SATFINITE.E4M3.F32.PACK_AB_MERGE_C R33, RZ, R32, RZ ;  /* 0x00000020ff21723e */ /* 0x001fe400048070ff */
[----:B------:R-:W-:-:S03]  /*5f00*/  PRMT R32, RZ, 0x7610, R32 ;  /* 0x00007610ff207816 */ /* 0x000fc60000000020 */
[----:B------:R0:W-:Y:S01]  /*5f10*/  @!P3 STG.E.U8 desc[UR20][R26.64+0x1], R33 ;  /* 0x000001211a00b986 */ /* 0x0001e2000c101114 */
[----:B------:R-:W-:Y:S05]  /*5f20*/  @P4 BRA `(.L_x_46) ;  /* 0x0000000000044947 */ /* 0x000fea0003800000 */
[----:B------:R0:W5:Y:S02]  /*5f30*/  LDG.E.U8 R32, desc[UR20][R28.64+0x8] ;  /* 0x000008141c207981 */ /* 0x000164000c1e1100 */
.L_x_46:
[----:B------:R-:W-:Y:S05]  /*5f40*/  BSYNC B1 ;  /* 0x0000000000017941 */ /* 0x000fea0003800000 */
.L_x_45:
[----:B-----5:R-:W-:Y:S01]  /*5f50*/  LOP3.LUT R32, R32, 0xff, RZ, 0xc0, !PT ;  /* 0x000000ff20207812 */ /* 0x020fe200078ec0ff */
[----:B------:R-:W-:Y:S01]  /*5f60*/  BSSY B1, `(.L_x_47) ;  /* 0x000000b000017945 */ /* 0x000fe20003800000 */
[----:B------:R-:W-:Y:S02]  /*5f70*/  ISETP.LT.OR P3, PT, R34, 0xa, !P0 ;  /* 0x0000000a2200780c */ /* 0x000fe40004761670 */
[----:B------:R-:W-:-:S05]  /*5f80*/  F2FP.F16.E4M3.UNPACK_B R32, R32 ;  /* 0x00000020ff20723e */ /* 0x000fca00020006ff */
[----:B------:R-:W-:-:S05]  /*5f90*/  HADD2.F32 R32, -RZ, R32.H0_H0 ;  /* 0x20000020ff207230 */ /* 0x000fca0000004100 */
[----:B0-----:R-:W-:Y:S01]  /*5fa0*/  FMUL R33, R32, UR31 ;  /* 0x0000001f20217c20 */ /* 0x001fe20008400000 */
[----:B------:R-:W-:-:S03]  /*5fb0*/  PRMT R32, RZ, 0x7610, R32 ;  /* 0x00007610ff207816 */ /* 0x000fc60000000020 */
[----:B------:R-:W-:-:S05]  /*5fc0*/  FFMA R33, R224, UR32, R33 ;  /* 0x00000020e0217c23 */ /* 0x000fca0008000021 */
[----:B------:R-:W-:-:S05]  /*5fd0*/  F2FP.SATFINITE.E4M3.F32.PACK_AB_MERGE_C R33, RZ, R33, RZ ;  /* 0x00000021ff21723e */ /* 0x000fca00048070ff */
[----:B------:R0:W-:Y:S01]  /*5fe0*/  @!P4 STG.E.U8 desc[UR20][R24.64+0x8], R33 ;  /* 0x000008211800c986 */ /* 0x0001e2000c101114 */
[----:B------:R-:W-:Y:S05]  /*5ff0*/  @P3 BRA `(.L_x_48) ;  /* 0x0000000000043947 */ /* 0x000fea0003800000 */
[----:B------:R0:W5:Y:S02]  /*6000*/  LDG.E.U8 R32, desc[UR20][R28.64+0x9] ;  /* 0x000009141c207981 */ /* 0x000164000c1e1100 */
.L_x_48:
[----:B------:R-:W-:Y:S05]  /*6010*/  BSYNC B1 ;  /* 0x0000000000017941 */ /* 0x000fea0003800000 */
.L_x_47:
        /* <DEDUP_REMOVED lines=12> */
.L_x_50:
[----:B------:R-:W-:Y:S05]  /*60e0*/  BSYNC B1 ;  /* 0x0000000000017941 */ /* 0x000fea0003800000 */
.L_x_49:
        /* <DEDUP_REMOVED lines=12> */
.L_x_52:
[----:B------:R-:W-:Y:S05]  /*61b0*/  BSYNC B1 ;  /* 0x0000000000017941 */ /* 0x000fea0003800000 */
.L_x_51:
        /* <DEDUP_REMOVED lines=12> */
.L_x_54:
[----:B------:R-:W-:Y:S05]  /*6280*/  BSYNC B1 ;  /* 0x0000000000017941 */ /* 0x000fea0003800000 */
.L_x_53:
        /* <DEDUP_REMOVED lines=12> */
.L_x_56:
[----:B------:R-:W-:Y:S05]  /*6350*/  BSYNC B1 ;  /* 0x0000000000017941 */ /* 0x000fea0003800000 */
.L_x_55:
        /* <DEDUP_REMOVED lines=12> */
.L_x_58:
[----:B------:R-:W-:Y:S05]  /*6420*/  BSYNC B1 ;  /* 0x0000000000017941 */ /* 0x000fea0003800000 */
.L_x_57:
        /* <DEDUP_REMOVED lines=12> */
.L_x_60:
[----:B------:R-:W-:Y:S05]  /*64f0*/  BSYNC B1 ;  /* 0x0000000000017941 */ /* 0x000fea0003800000 */
.L_x_59:
        /* <DEDUP_REMOVED lines=12> */
.L_x_62:
[----:B------:R-:W-:Y:S05]  /*65c0*/  BSYNC B1 ;  /* 0x0000000000017941 */ /* 0x000fea0003800000 */
.L_x_61:
        /* <DEDUP_REMOVED lines=12> */
.L_x_64:
[----:B------:R-:W-:Y:S05]  /*6690*/  BSYNC B1 ;  /* 0x0000000000017941 */ /* 0x000fea0003800000 */
.L_x_63:
        /* <DEDUP_REMOVED lines=12> */
.L_x_66:
[----:B------:R-:W-:Y:S05]  /*6760*/  BSYNC B1 ;  /* 0x0000000000017941 */ /* 0x000fea0003800000 */
.L_x_65:
        /* <DEDUP_REMOVED lines=12> */
.L_x_68:
[----:B------:R-:W-:Y:S05]  /*6830*/  BSYNC B1 ;  /* 0x0000000000017941 */ /* 0x000fea0003800000 */
.L_x_67:
        /* <DEDUP_REMOVED lines=12> */
.L_x_70:
[----:B------:R-:W-:Y:S05]  /*6900*/  BSYNC B1 ;  /* 0x0000000000017941 */ /* 0x000fea0003800000 */
.L_x_69:
        /* <DEDUP_REMOVED lines=12> */
.L_x_72:
[----:B------:R-:W-:Y:S05]  /*69d0*/  BSYNC B1 ;  /* 0x0000000000017941 */ /* 0x000fea0003800000 */
.L_x_71:
        /* <DEDUP_REMOVED lines=12> */
.L_x_74:
[----:B------:R-:W-:Y:S05]  /*6aa0*/  BSYNC B1 ;  /* 0x0000000000017941 */ /* 0x000fea0003800000 */
.L_x_73:
        /* <DEDUP_REMOVED lines=12> */
.L_x_76:
[----:B------:R-:W-:Y:S05]  /*6b70*/  BSYNC B1 ;  /* 0x0000000000017941 */ /* 0x000fea0003800000 */
.L_x_75:
        /* <DEDUP_REMOVED lines=12> */
.L_x_78:
[----:B------:R-:W-:Y:S05]  /*6c40*/  BSYNC B1 ;  /* 0x0000000000017941 */ /* 0x000fea0003800000 */
.L_x_77:
        /* <DEDUP_REMOVED lines=12> */
.L_x_80:
[----:B------:R-:W-:Y:S05]  /*6d10*/  BSYNC B1 ;  /* 0x0000000000017941 */ /* 0x000fea0003800000 */
.L_x_79:
        /* <DEDUP_REMOVED lines=12> */
.L_x_82:
[----:B------:R-:W-:Y:S05]  /*6de0*/  BSYNC B1 ;  /* 0x0000000000017941 */ /* 0x000fea0003800000 */
.L_x_81:
        /* <DEDUP_REMOVED lines=12> */
.L_x_84:
[----:B------:R-:W-:Y:S05]  /*6eb0*/  BSYNC B1 ;  /* 0x0000000000017941 */ /* 0x000fea0003800000 */
.L_x_83:
        /* <DEDUP_REMOVED lines=12> */
.L_x_86:
[----:B------:R-:W-:Y:S05]  /*6f80*/  BSYNC B1 ;  /* 0x0000000000017941 */ /* 0x000fea0003800000 */
.L_x_85:
        /* <DEDUP_REMOVED lines=12> */
.L_x_88:
[----:B------:R-:W-:Y:S05]  /*7050*/  BSYNC B1 ;  /* 0x0000000000017941 */ /* 0x000fea0003800000 */
.L_x_87:
        /* <DEDUP_REMOVED lines=12> */
.L_x_90:
[----:B------:R-:W-:Y:S05]  /*7120*/  BSYNC B1 ;  /* 0x0000000000017941 */ /* 0x000fea0003800000 */
.L_x_89:
        /* <DEDUP_REMOVED lines=12> */
.L_x_92:
[----:B------:R-:W-:Y:S05]  /*71f0*/  BSYNC B1 ;  /* 0x0000000000017941 */ /* 0x000fea0003800000 */
.L_x_91:
        /* <DEDUP_REMOVED lines=12> */
.L_x_94:
[----:B------:R-:W-:Y:S05]  /*72c0*/  BSYNC B1 ;  /* 0x0000000000017941 */ /* 0x000fea0003800000 */
.L_x_93:
        /* <DEDUP_REMOVED lines=12> */
.L_x_96:
[----:B------:R-:W-:Y:S05]  /*7390*/  BSYNC B1 ;  /* 0x0000000000017941 */ /* 0x000fea0003800000 */
.L_x_95:
        /* <DEDUP_REMOVED lines=12> */
.L_x_98:
[----:B------:R-:W-:Y:S05]  /*7460*/  BSYNC B1 ;  /* 0x0000000000017941 */ /* 0x000fea0003800000 */
.L_x_97:
        /* <DEDUP_REMOVED lines=12> */
.L_x_100:
[----:B------:R-:W-:Y:S05]  /*7530*/  BSYNC B1 ;  /* 0x0000000000017941 */ /* 0x000fea0003800000 */
.L_x_99:
        /* <DEDUP_REMOVED lines=12> */
.L_x_102:
[----:B------:R-:W-:Y:S05]  /*7600*/  BSYNC B1 ;  /* 0x0000000000017941 */ /* 0x000fea0003800000 */
.L_x_101:
        /* <DEDUP_REMOVED lines=12> */
.L_x_104:
[----:B------:R-:W-:Y:S05]  /*76d0*/  BSYNC B1 ;  /* 0x0000000000017941 */ /* 0x000fea0003800000 */
.L_x_103:
        /* <DEDUP_REMOVED lines=12> */
.L_x_106:
[----:B------:R-:W-:Y:S05]  /*77a0*/  BSYNC B1 ;  /* 0x0000000000017941 */ /* 0x000fea0003800000 */
.L_x_105:
        /* <DEDUP_REMOVED lines=12> */
.L_x_108:
[----:B------:R-:W-:Y:S05]  /*7870*/  BSYNC B1 ;  /* 0x0000000000017941 */ /* 0x000fea0003800000 */
.L_x_107:
        /* <DEDUP_REMOVED lines=12> */
.L_x_110:
[----:B------:R-:W-:Y:S05]  /*7940*/  BSYNC B1 ;  /* 0x0000000000017941 */ /* 0x000fea0003800000 */
.L_x_109:
        /* <DEDUP_REMOVED lines=12> */
.L_x_112:
[----:B------:R-:W-:Y:S05]  /*7a10*/  BSYNC B1 ;  /* 0x0000000000017941 */ /* 0x000fea0003800000 */
.L_x_111:
        /* <DEDUP_REMOVED lines=12> */
.L_x_114:
[----:B------:R-:W-:Y:S05]  /*7ae0*/  BSYNC B1 ;  /* 0x0000000000017941 */ /* 0x000fea0003800000 */
.L_x_113:
        /* <DEDUP_REMOVED lines=12> */
.L_x_116:
[----:B------:R-:W-:Y:S05]  /*7bb0*/  BSYNC B1 ;  /* 0x0000000000017941 */ /* 0x000fea0003800000 */
.L_x_115:
        /* <DEDUP_REMOVED lines=12> */
.L_x_118:
[----:B------:R-:W-:Y:S05]  /*7c80*/  BSYNC B1 ;  /* 0x0000000000017941 */ /* 0x000fea0003800000 */
.L_x_117:
        /* <DEDUP_REMOVED lines=12> */
.L_x_120:
[----:B------:R-:W-:Y:S05]  /*7d50*/  BSYNC B1 ;  /* 0x0000000000017941 */ /* 0x000fea0003800000 */
.L_x_119:
        /* <DEDUP_REMOVED lines=12> */
.L_x_122:
[----:B------:R-:W-:Y:S05]  /*7e20*/  BSYNC B1 ;  /* 0x0000000000017941 */ /* 0x000fea0003800000 */
.L_x_121:
        /* <DEDUP_REMOVED lines=12> */
.L_x_124:
[----:B------:R-:W-:Y:S05]  /*7ef0*/  BSYNC B1 ;  /* 0x0000000000017941 */ /* 0x000fea0003800000 */
.L_x_123:
        /* <DEDUP_REMOVED lines=12> */
.L_x_126:
[----:B------:R-:W-:Y:S05]  /*7fc0*/  BSYNC B1 ;  /* 0x0000000000017941 */ /* 0x000fea0003800000 */
.L_x_125:
        /* <DEDUP_REMOVED lines=12> */
.L_x_128:
[----:B------:R-:W-:Y:S05]  /*8090*/  BSYNC B1 ;  /* 0x0000000000017941 */ /* 0x000fea0003800000 */
.L_x_127:
        /* <DEDUP_REMOVED lines=12> */
.L_x_130:
[----:B------:R-:W-:Y:S05]  /*8160*/  BSYNC B1 ;  /* 0x0000000000017941 */ /* 0x000fea0003800000 */
.L_x_129:
        /* <DEDUP_REMOVED lines=12> */
.L_x_132:
[----:B------:R-:W-:Y:S05]  /*8230*/  BSYNC B1 ;  /* 0x0000000000017941 */ /* 0x000fea0003800000 */
.L_x_131:
        /* <DEDUP_REMOVED lines=12> */
.L_x_134:
[----:B------:R-:W-:Y:S05]  /*8300*/  BSYNC B1 ;  /* 0x0000000000017941 */ /* 0x000fea0003800000 */
.L_x_133:
        /* <DEDUP_REMOVED lines=12> */
.L_x_136:
[----:B------:R-:W-:Y:S05]  /*83d0*/  BSYNC B1 ;  /* 0x0000000000017941 */ /* 0x000fea0003800000 */
.L_x_135:
        /* <DEDUP_REMOVED lines=12> */
.L_x_138:
[----:B------:R-:W-:Y:S05]  /*84a0*/  BSYNC B1 ;  /* 0x0000000000017941 */ /* 0x000fea0003800000 */
.L_x_137:
        /* <DEDUP_REMOVED lines=12> */
.L_x_140:
[----:B------:R-:W-:Y:S05]  /*8570*/  BSYNC B1 ;  /* 0x0000000000017941 */ /* 0x000fea0003800000 */
.L_x_139:
        /* <DEDUP_REMOVED lines=12> */
.L_x_142:
[----:B------:R-:W-:Y:S05]  /*8640*/  BSYNC B1 ;  /* 0x0000000000017941 */ /* 0x000fea0003800000 */
.L_x_141:
        /* <DEDUP_REMOVED lines=12> */
.L_x_144:
[----:B------:R-:W-:Y:S05]  /*8710*/  BSYNC B1 ;  /* 0x0000000000017941 */ /* 0x000fea0003800000 */
.L_x_143:
        /* <DEDUP_REMOVED lines=12> */
.L_x_146:
[----:B------:R-:W-:Y:S05]  /*87e0*/  BSYNC B1 ;  /* 0x0000000000017941 */ /* 0x000fea0003800000 */
.L_x_145:
        /* <DEDUP_REMOVED lines=12> */
.L_x_148:
[----:B------:R-:W-:Y:S05]  /*88b0*/  BSYNC B1 ;  /* 0x0000000000017941 */ /* 0x000fea0003800000 */
.L_x_147:
        /* <DEDUP_REMOVED lines=12> */
.L_x_150:
[----:B------:R-:W-:Y:S05]  /*8980*/  BSYNC B1 ;  /* 0x0000000000017941 */ /* 0x000fea0003800000 */
.L_x_149:
        /* <DEDUP_REMOVED lines=12> */
.L_x_152:
[----:B------:R-:W-:Y:S05]  /*8a50*/  BSYNC B1 ;  /* 0x0000000000017941 */ /* 0x000fea0003800000 */
.L_x_151:
        /* <DEDUP_REMOVED lines=12> */
.L_x_154:
[----:B------:R-:W-:Y:S05]  /*8b20*/  BSYNC B1 ;  /* 0x0000000000017941 */ /* 0x000fea0003800000 */
.L_x_153:
        /* <DEDUP_REMOVED lines=12> */
.L_x_156:
[----:B------:R-:W-:Y:S05]  /*8bf0*/  BSYNC B1 ;  /* 0x0000000000017941 */ /* 0x000fea0003800000 */
.L_x_155:
        /* <DEDUP_REMOVED lines=12> */
.L_x_158:
[----:B------:R-:W-:Y:S05]  /*8cc0*/  BSYNC B1 ;  /* 0x0000000000017941 */ /* 0x000fea0003800000 */
.L_x_157:
        /* <DEDUP_REMOVED lines=12> */
.L_x_160:
[----:B------:R-:W-:Y:S05]  /*8d90*/  BSYNC B1 ;  /* 0x0000000000017941 */ /* 0x000fea0003800000 */
.L_x_159:
        /* <DEDUP_REMOVED lines=12> */
.L_x_162:
[----:B------:R-:W-:Y:S05]  /*8e60*/  BSYNC B1 ;  /* 0x0000000000017941 */ /* 0x000fea0003800000 */
.L_x_161:
        /* <DEDUP_REMOVED lines=12> */
.L_x_164:
[----:B------:R-:W-:Y:S05]  /*8f30*/  BSYNC B1 ;  /* 0x0000000000017941 */ /* 0x000fea0003800000 */
.L_x_163:
        /* <DEDUP_REMOVED lines=12> */
.L_x_166:
[----:B------:R-:W-:Y:S05]  /*9000*/  BSYNC B1 ;  /* 0x0000000000017941 */ /* 0x000fea0003800000 */
.L_x_165:
        /* <DEDUP_REMOVED lines=12> */
.L_x_168:
[----:B------:R-:W-:Y:S05]  /*90d0*/  BSYNC B1 ;  /* 0x0000000000017941 */ /* 0x000fea0003800000 */
.L_x_167:
        /* <DEDUP_REMOVED lines=12> */
.L_x_170:
[----:B------:R-:W-:Y:S05]  /*91a0*/  BSYNC B1 ;  /* 0x0000000000017941 */ /* 0x000fea0003800000 */
.L_x_169:
        /* <DEDUP_REMOVED lines=12> */
.L_x_172:
[----:B------:R-:W-:Y:S05]  /*9270*/  BSYNC B1 ;  /* 0x0000000000017941 */ /* 0x000fea0003800000 */
.L_x_171:
        /* <DEDUP_REMOVED lines=12> */
.L_x_174:
[----:B------:R-:W-:Y:S05]  /*9340*/  BSYNC B1 ;  /* 0x0000000000017941 */ /* 0x000fea0003800000 */
.L_x_173:
        /* <DEDUP_REMOVED lines=12> */
.L_x_176:
[----:B------:R-:W-:Y:S05]  /*9410*/  BSYNC B1 ;  /* 0x0000000000017941 */ /* 0x000fea0003800000 */
.L_x_175:
        /* <DEDUP_REMOVED lines=12> */
.L_x_178:
[----:B------:R-:W-:Y:S05]  /*94e0*/  BSYNC B1 ;  /* 0x0000000000017941 */ /* 0x000fea0003800000 */
.L_x_177:
        /* <DEDUP_REMOVED lines=12> */
.L_x_180:
[----:B------:R-:W-:Y:S05]  /*95b0*/  BSYNC B1 ;  /* 0x0000000000017941 */ /* 0x000fea0003800000 */
.L_x_179:
        /* <DEDUP_REMOVED lines=12> */
.L_x_182:
[----:B------:R-:W-:Y:S05]  /*9680*/  BSYNC B1 ;  /* 0x0000000000017941 */ /* 0x000fea0003800000 */
.L_x_181:
        /* <DEDUP_REMOVED lines=12> */
.L_x_184:
[----:B------:R-:W-:Y:S05]  /*9750*/  BSYNC B1 ;  /* 0x0000000000017941 */ /* 0x000fea0003800000 */
.L_x_183:
        /* <DEDUP_REMOVED lines=12> */
.L_x_186:
[----:B------:R-:W-:Y:S05]  /*9820*/  BSYNC B1 ;  /* 0x0000000000017941 */ /* 0x000fea0003800000 */
.L_x_185:
        /* <DEDUP_REMOVED lines=12> */
.L_x_188:
[----:B------:R-:W-:Y:S05]  /*98f0*/  BSYNC B1 ;  /* 0x0000000000017941 */ /* 0x000fea0003800000 */
.L_x_187:
        /* <DEDUP_REMOVED lines=12> */
.L_x_190:
[----:B------:R-:W-:Y:S05]  /*99c0*/  BSYNC B1 ;  /* 0x0000000000017941 */ /* 0x000fea0003800000 */
.L_x_189:
        /* <DEDUP_REMOVED lines=12> */
.L_x_192:
[----:B------:R-:W-:Y:S05]  /*9a90*/  BSYNC B1 ;  /* 0x0000000000017941 */ /* 0x000fea0003800000 */
.L_x_191:
[----:B-----5:R-:W-:Y:S01]  /*9aa0*/  LOP3.LUT R32, R32, 0xff, RZ, 0xc0, !PT ;  /* 0x000000ff20207812 */ /* 0x020fe200078ec0ff */
[----:B------:R-:W-:Y:S01]  /*9ab0*/  BSSY B1, `(.L_x_193) ;  /* 0x000000b000017945 */ /* 0x000fe20003800000 */
[----:B------:R-:W-:Y:S02]  /*9ac0*/  ISETP.LT.OR P4, PT, R34, 0x99, !P1 ;  /* 0x000000992200780c */ /* 0x000fe40004f81670 */
[----:B------:R-:W-:-:S05]  /*9ad0*/  F2FP.F16.E4M3.UNPACK_B R32, R32 ;  /* 0x00000020ff20723e */ /* 0x000fca00020006ff */
[----:B------:R-:W-:-:S05]  /*9ae0*/  HADD2.F32 R32, -RZ, R32.H0_H0 ;  /* 0x20000020ff207230 */ /* 0x000fca0000004100 */
[----:B------:R-:W-:-:S04]  /*9af0*/  FMUL R32, R32, UR31 ;  /* 0x0000001f20207c20 */ /* 0x000fc80008400000 */
[----:B------:R-:W-:Y:S01]  /*9b00*/  FFMA R32, R23, UR32, R32 ;  /* 0x0000002017207c23 */ /* 0x000fe20008000020 */
[----:B------:R-:W-:-:S04]  /*9b10*/  PRMT R23, RZ, 0x7610, R23 ;  /* 0x00007610ff177816 */ /* 0x000fc80000000017 */
[----:B0-----:R-:W-:-:S05]  /*9b20*/  F2FP.SATFINITE.E4M3.F32.PACK_AB_MERGE_C R33, RZ, R32, RZ ;  /* 0x00000020ff21723e */ /* 0x001fca00048070ff */
[----:B------:R0:W-:Y:S01]  /*9b30*/  @!P3 STG.E.U8 desc[UR20][R24.64+0x99], R33 ;  /* 0x000099211800b986 */ /* 0x0001e2000c101114 */
[----:B------:R-:W-:Y:S05]  /*9b40*/  @P4 BRA `(.L_x_194) ;  /* 0x0000000000044947 */ /* 0x000fea0003800000 */
[----:B------:R0:W5:Y:S02]  /*9b50*/  LDG.E.U8 R23, desc[UR20][R30.64+0x98] ;  /* 0x000098141e177981 */ /* 0x000164000c1e1100 */
.L_x_194:
[----:B------:R-:W-:Y:S05]  /*9b60*/  BSYNC B1 ;  /* 0x0000000000017941 */ /* 0x000fea0003800000 */
.L_x_193:
        /* <DEDUP_REMOVED lines=8> */
[----:B------:R-:W-:-:S05]  /*9bf0*/  F2FP.SATFINITE.E4M3.F32.PACK_AB_MERGE_C R23, RZ, R23, RZ ;  /* 0x00000017ff17723e */ /* 0x000fca00048070ff */
[----:B------:R0:W-:Y:S01]  /*9c00*/  @!P4 STG.E.U8 desc[UR20][R26.64+0x98], R23 ;  /* 0x000098171a00c986 */ /* 0x0001e2000c101114 */
[----:B------:R-:W-:Y:S05]  /*9c10*/  @P3 BRA `(.L_x_196) ;  /* 0x0000000000043947 */ /* 0x000fea0003800000 */
[----:B------:R0:W5:Y:S02]  /*9c20*/  LDG.E.U8 R22, desc[UR20][R30.64+0x99] ;  /* 0x000099141e167981 */ /* 0x000164000c1e1100 */
.L_x_196:
[----:B------:R-:W-:Y:S05]  /*9c30*/  BSYNC B1 ;  /* 0x0000000000017941 */ /* 0x000fea0003800000 */
.L_x_195:
        /* <DEDUP_REMOVED lines=12> */
.L_x_198:
[----:B------:R-:W-:Y:S05]  /*9d00*/  BSYNC B1 ;  /* 0x0000000000017941 */ /* 0x000fea0003800000 */
.L_x_197:
        /* <DEDUP_REMOVED lines=12> */
.L_x_200:
[----:B------:R-:W-:Y:S05]  /*9dd0*/  BSYNC B1 ;  /* 0x0000000000017941 */ /* 0x000fea0003800000 */
.L_x_199:
        /* <DEDUP_REMOVED lines=12> */
.L_x_202:
[----:B------:R-:W-:Y:S05]  /*9ea0*/  BSYNC B1 ;  /* 0x0000000000017941 */ /* 0x000fea0003800000 */
.L_x_201:
        /* <DEDUP_REMOVED lines=12> */
.L_x_204:
[----:B------:R-:W-:Y:S05]  /*9f70*/  BSYNC B1 ;  /* 0x0000000000017941 */ /* 0x000fea0003800000 */
.L_x_203:
        /* <DEDUP_REMOVED lines=12> */
.L_x_206:
[----:B------:R-:W-:Y:S05]  /*a040*/  BSYNC B1 ;  /* 0x0000000000017941 */ /* 0x000fea0003800000 */
.L_x_205:
        /* <DEDUP_REMOVED lines=12> */
.L_x_208:
[----:B------:R-:W-:Y:S05]  /*a110*/  BSYNC B1 ;  /* 0x0000000000017941 */ /* 0x000fea0003800000 */
.L_x_207:
        /* <DEDUP_REMOVED lines=12> */
.L_x_210:
[----:B------:R-:W-:Y:S05]  /*a1e0*/  BSYNC B1 ;  /* 0x0000000000017941 */ /* 0x000fea0003800000 */
.L_x_209:
        /* <DEDUP_REMOVED lines=12> */
.L_x_212:
[----:B------:R-:W-:Y:S05]  /*a2b0*/  BSYNC B1 ;  /* 0x0000000000017941 */ /* 0x000fea0003800000 */
.L_x_211:
        /* <DEDUP_REMOVED lines=12> */
.L_x_214:
[----:B------:R-:W-:Y:S05]  /*a380*/  BSYNC B1 ;  /* 0x0000000000017941 */ /* 0x000fea0003800000 */
.L_x_213:
        /* <DEDUP_REMOVED lines=12> */
.L_x_216:
[----:B------:R-:W-:Y:S05]  /*a450*/  BSYNC B1 ;  /* 0x0000000000017941 */ /* 0x000fea0003800000 */
.L_x_215:
        /* <DEDUP_REMOVED lines=12> */
.L_x_218:
[----:B------:R-:W-:Y:S05]  /*a520*/  BSYNC B1 ;  /* 0x0000000000017941 */ /* 0x000fea0003800000 */
.L_x_217:
        /* <DEDUP_REMOVED lines=12> */
.L_x_220:
[----:B------:R-:W-:Y:S05]  /*a5f0*/  BSYNC B1 ;  /* 0x0000000000017941 */ /* 0x000fea0003800000 */
.L_x_219:
        /* <DEDUP_REMOVED lines=12> */
.L_x_222:
[----:B------:R-:W-:Y:S05]  /*a6c0*/  BSYNC B1 ;  /* 0x0000000000017941 */ /* 0x000fea0003800000 */
.L_x_221:
        /* <DEDUP_REMOVED lines=12> */
.L_x_224:
[----:B------:R-:W-:Y:S05]  /*a790*/  BSYNC B1 ;  /* 0x0000000000017941 */ /* 0x000fea0003800000 */
.L_x_223:
        /* <DEDUP_REMOVED lines=12> */
.L_x_226:
[----:B------:R-:W-:Y:S05]  /*a860*/  BSYNC B1 ;  /* 0x0000000000017941 */ /* 0x000fea0003800000 */
.L_x_225:
        /* <DEDUP_REMOVED lines=12> */
.L_x_228:
[----:B------:R-:W-:Y:S05]  /*a930*/  BSYNC B1 ;  /* 0x0000000000017941 */ /* 0x000fea0003800000 */
.L_x_227:
        /* <DEDUP_REMOVED lines=12> */
.L_x_230:
[----:B------:R-:W-:Y:S05]  /*aa00*/  BSYNC B1 ;  /* 0x0000000000017941 */ /* 0x000fea0003800000 */
.L_x_229:
        /* <DEDUP_REMOVED lines=12> */
.L_x_232:
[----:B------:R-:W-:Y:S05]  /*aad0*/  BSYNC B1 ;  /* 0x0000000000017941 */ /* 0x000fea0003800000 */
.L_x_231:
        /* <DEDUP_REMOVED lines=12> */
.L_x_234:
[----:B------:R-:W-:Y:S05]  /*aba0*/  BSYNC B1 ;  /* 0x0000000000017941 */ /* 0x000fea0003800000 */
.L_x_233:
        /* <DEDUP_REMOVED lines=12> */
.L_x_236:
[----:B------:R-:W-:Y:S05]  /*ac70*/  BSYNC B1 ;  /* 0x0000000000017941 */ /* 0x000fea0003800000 */
.L_x_235:
[----:B-----5:R-:W-:Y:S01]  /*ac80*/  LOP3.LUT R2, R2, 0xff, RZ, 0xc0, !PT ;  /* 0x000000ff02027812 */ /* 0x020fe200078ec0ff */
[----:B------:R-:W-:Y:S01]  /*ac90*/  BSSY B1, `(.L_x_237) ;  /* 0x000000b000017945 */ /* 0x000fe20003800000 */
[----:B------:R-:W-:Y:S02]  /*aca0*/  ISETP.LT.OR P4, PT, R34, 0xc9, !P0 ;  /* 0x000000c92200780c */ /* 0x000fe40004781670 */
[----:B------:R-:W-:-:S05]  /*acb0*/  F2FP.F16.E4M3.UNPACK_B R2, R2 ;  /* 0x00000002ff02723e */ /* 0x000fca00020006ff */
[----:B------:R-:W-:-:S05]  /*acc0*/  HADD2.F32 R2, -RZ, R2.H0_H0 ;  /* 0x20000002ff027230 */ /* 0x000fca0000004100 */
[----:B0-----:R-:W-:-:S04]  /*acd0*/  FMUL R3, R2, UR31 ;  /* 0x0000001f02037c20 */ /* 0x001fc80008400000 */
[----:B------:R-:W-:Y:S01]  /*ace0*/  FFMA R3, R0, UR32, R3 ;  /* 0x0000002000037c23 */ /* 0x000fe20008000003 */
[----:B------:R-:W-:-:S04]  /*acf0*/  PRMT R0, RZ, 0x7610, R0 ;  /* 0x00007610ff007816 */ /* 0x000fc80000000000 */
[----:B------:R-:W-:-:S05]  /*ad00*/  F2FP.SATFINITE.E4M3.F32.PACK_AB_MERGE_C R3, RZ, R3, RZ ;  /* 0x00000003ff03723e */ /* 0x000fca00048070ff */
[----:B------:R0:W-:Y:S01]  /*ad10*/  @!P3 STG.E.U8 desc[UR20][R26.64+0xc1], R3 ;  /* 0x0000c1031a00b986 */ /* 0x0001e2000c101114 */
[----:B------:R-:W-:Y:S05]  /*ad20*/  @P4 BRA `(.L_x_238) ;  /* 0x0000000000044947 */ /* 0x000fea0003800000 */
[----:B------:R0:W5:Y:S02]  /*ad30*/  LDG.E.U8 R0, desc[UR20][R28.64+0xc8] ;  /* 0x0000c8141c007981 */ /* 0x000164000c1e1100 */
.L_x_238:
[----:B------:R-:W-:Y:S05]  /*ad40*/  BSYNC B1 ;  /* 0x0000000000017941 */ /* 0x000fea0003800000 */
.L_x_237:
[----:B------:R-:W2:Y:S01]  /*ad50*/  LDL.LU R2, [R1] ;  /* 0x0000000001027983 */ /* 0x000ea20000300800 */
[----:B-----5:R-:W-:Y:S01]  /*ad60*/  LOP3.LUT R0, R0, 0xff, RZ, 0xc0, !PT ;  /* 0x000000ff00007812 */ /* 0x020fe200078ec0ff */
[----:B------:R-:W-:Y:S01]  /*ad70*/  BSSY B1, `(.L_x_239) ;  /* 0x000000b000017945 */ /* 0x000fe20003800000 */
[----:B------:R-:W-:Y:S02]  /*ad80*/  ISETP.LT.OR P3, PT, R34, 0xca, !P0 ;  /* 0x000000ca2200780c */ /* 0x000fe40004761670 */
[----:B------:R-:W-:-:S05]  /*ad90*/  F2FP.F16.E4M3.UNPACK_B R0, R0 ;  /* 0x00000000ff00723e */ /* 0x000fca00020006ff */
[----:B------:R-:W-:-:S05]  /*ada0*/  HADD2.F32 R0, -RZ, R0.H0_H0 ;  /* 0x20000000ff007230 */ /* 0x000fca0000004100 */
[----:B------:R-:W-:-:S04]  /*adb0*/  FMUL R0, R0, UR31 ;  /* 0x0000001f00007c20 */ /* 0x000fc80008400000 */
[----:B--2---:R-:W-:-:S05]  /*adc0*/  FFMA R0, R2, UR32, R0 ;  /* 0x0000002002007c23 */ /* 0x004fca0008000000 */
[----:B0-----:R-:W-:Y:S02]  /*add0*/  F2FP.SATFINITE.E4M3.F32.PACK_AB_MERGE_C R3, RZ, R0, RZ ;  /* 0x00000000ff03723e */ /* 0x001fe400048070ff */
[----:B------:R-:W-:-:S03]  /*ade0*/  PRMT R0, RZ, 0x7610, R0 ;  /* 0x00007610ff007816 */ /* 0x000fc60000000000 */
[----:B------:R0:W-:Y:S01]  /*adf0*/  @!P4 STG.E.U8 desc[UR20][R24.64+0xc8], R3 ;  /* 0x0000c8031800c986 */ /* 0x0001e2000c101114 */
[----:B------:R-:W-:Y:S05]  /*ae00*/  @P3 BRA `(.L_x_240) ;  /* 0x0000000000043947 */ /* 0x000fea0003800000 */
[----:B------:R2:W5:Y:S02]  /*ae10*/  LDG.E.U8 R0, desc[UR20][R28.64+0xc9] ;  /* 0x0000c9141c007981 */ /* 0x000564000c1e1100 */
.L_x_240:
[----:B------:R-:W-:Y:S05]  /*ae20*/  BSYNC B1 ;  /* 0x0000000000017941 */ /* 0x000fea0003800000 */
.L_x_239:
[----:B------:R-:W3:Y:S01]  /*ae30*/  LDL.LU R2, [R1+0x4] ;  /* 0x0000040001027983 */ /* 0x000ee20000300800 */
[----:B-----5:R-:W-:Y:S01]  /*ae40*/  LOP3.LUT R0, R0, 0xff, RZ, 0xc0, !PT ;  /* 0x000000ff00007812 */ /* 0x020fe200078ec0ff */
[----:B------:R-:W-:Y:S01]  /*ae50*/  BSSY B1, `(.L_x_241) ;  /* 0x000000b000017945 */ /* 0x000fe20003800000 */
[----:B------:R-:W-:Y:S02]  /*ae60*/  ISETP.LT.OR P4, PT, R34, 0xc9, !P1 ;  /* 0x000000c92200780c */ /* 0x000fe40004f81670 */
[----:B------:R-:W-:-:S05]  /*ae70*/  F2FP.F16.E4M3.UNPACK_B R0, R0 ;  /* 0x00000000ff00723e */ /* 0x000fca00020006ff */
[----:B------:R-:W-:-:S05]  /*ae80*/  HADD2.F32 R0, -RZ, R0.H0_H0 ;  /* 0x20000000ff007230 */ /* 0x000fca0000004100 */
[----:B------:R-:W-:-:S04]  /*ae90*/  FMUL R0, R0, UR31 ;  /* 0x0000001f00007c20 */ /* 0x000fc80008400000 */
[----:B---3--:R-:W-:-:S05]  /*aea0*/  FFMA R0, R2, UR32, R0 ;  /* 0x0000002002007c23 */ /* 0x008fca0008000000 */
[----:B0-----:R-:W-:Y:S02]  /*aeb0*/  F2FP.SATFINITE.E4M3.F32.PACK_AB_MERGE_C R3, RZ, R0, RZ ;  /* 0x00000000ff03723e */ /* 0x001fe400048070ff */
[----:B------:R-:W-:-:S03]  /*aec0*/  PRMT R0, RZ, 0x7610, R0 ;  /* 0x00007610ff007816 */ /* 0x000fc60000000000 */
[----:B------:R0:W-:Y:S01]  /*aed0*/  @!P3 STG.E.U8 desc[UR20][R24.64+0xc9], R3 ;  /* 0x0000c9031800b986 */ /* 0x0001e2000c101114 */
[----:B------:R-:W-:Y:S05]  /*aee0*/  @P4 BRA `(.L_x_242) ;  /* 0x0000000000044947 */ /* 0x000fea0003800000 */
[----:B------:R3:W5:Y:S02]  /*aef0*/  LDG.E.U8 R0, desc[UR20][R30.64+0xc8] ;  /* 0x0000c8141e007981 */ /* 0x000764000c1e1100 */
.L_x_242:
[----:B------:R-:W-:Y:S05]  /*af00*/  BSYNC B1 ;  /* 0x0000000000017941 */ /* 0x000fea0003800000 */
.L_x_241:
[----:B------:R-:W2:Y:S01]  /*af10*/  LDL.LU R2, [R1+0x8] ;  /* 0x0000080001027983 */ /* 0x000ea20000300800 */
        /* <DEDUP_REMOVED lines=12> */
.L_x_244:
[----:B------:R-:W-:Y:S05]  /*afe0*/  BSYNC B1 ;  /* 0x0000000000017941 */ /* 0x000fea0003800000 */
.L_x_243:
        /* <DEDUP_REMOVED lines=13> */
.L_x_246:
[----:B------:R-:W-:Y:S05]  /*b0c0*/  BSYNC B1 ;  /* 0x0000000000017941 */ /* 0x000fea0003800000 */
.L_x_245:
        /* <DEDUP_REMOVED lines=13> */
.L_x_248:
[----:B------:R-:W-:Y:S05]  /*b1a0*/  BSYNC B1 ;  /* 0x0000000000017941 */ /* 0x000fea0003800000 */
.L_x_247:
        /* <DEDUP_REMOVED lines=13> */
.L_x_250:
[----:B------:R-:W-:Y:S05]  /*b280*/  BSYNC B1 ;  /* 0x0000000000017941 */ /* 0x000fea0003800000 */
.L_x_249:
        /* <DEDUP_REMOVED lines=13> */
.L_x_252:
[----:B------:R-:W-:Y:S05]  /*b360*/  BSYNC B1 ;  /* 0x0000000000017941 */ /* 0x000fea0003800000 */
.L_x_251:
        /* <DEDUP_REMOVED lines=13> */
.L_x_254:
[----:B------:R-:W-:Y:S05]  /*b440*/  BSYNC B1 ;  /* 0x0000000000017941 */ /* 0x000fea0003800000 */
.L_x_253:
        /* <DEDUP_REMOVED lines=13> */
.L_x_256:
[----:B------:R-:W-:Y:S05]  /*b520*/  BSYNC B1 ;  /* 0x0000000000017941 */ /* 0x000fea0003800000 */
.L_x_255:
        /* <DEDUP_REMOVED lines=13> */
.L_x_258:
[----:B------:R-:W-:Y:S05]  /*b600*/  BSYNC B1 ;  /* 0x0000000000017941 */ /* 0x000fea0003800000 */
.L_x_257:
        /* <DEDUP_REMOVED lines=13> */
.L_x_260:
[----:B------:R-:W-:Y:S05]  /*b6e0*/  BSYNC B1 ;  /* 0x0000000000017941 */ /* 0x000fea0003800000 */
.L_x_259:
        /* <DEDUP_REMOVED lines=13> */
.L_x_262:
[----:B------:R-:W-:Y:S05]  /*b7c0*/  BSYNC B1 ;  /* 0x0000000000017941 */ /* 0x000fea0003800000 */
.L_x_261:
        /* <DEDUP_REMOVED lines=13> */
.L_x_264:
[----:B------:R-:W-:Y:S05]  /*b8a0*/  BSYNC B1 ;  /* 0x0000000000017941 */ /* 0x000fea0003800000 */
.L_x_263:
        /* <DEDUP_REMOVED lines=13> */
.L_x_266:
[----:B------:R-:W-:Y:S05]  /*b980*/  BSYNC B1 ;  /* 0x0000000000017941 */ /* 0x000fea0003800000 */
.L_x_265:
        /* <DEDUP_REMOVED lines=13> */
.L_x_268:
[----:B------:R-:W-:Y:S05]  /*ba60*/  BSYNC B1 ;  /* 0x0000000000017941 */ /* 0x000fea0003800000 */
.L_x_267:
        /* <DEDUP_REMOVED lines=13> */
.L_x_270:
[----:B------:R-:W-:Y:S05]  /*bb40*/  BSYNC B1 ;  /* 0x0000000000017941 */ /* 0x000fea0003800000 */
.L_x_269:
        /* <DEDUP_REMOVED lines=13> */
.L_x_272:
[----:B------:R-:W-:Y:S05]  /*bc20*/  BSYNC B1 ;  /* 0x0000000000017941 */ /* 0x000fea0003800000 */
.L_x_271:
        /* <DEDUP_REMOVED lines=13> */
.L_x_274:
[----:B------:R-:W-:Y:S05]  /*bd00*/  BSYNC B1 ;  /* 0x0000000000017941 */ /* 0x000fea0003800000 */
.L_x_273:
        /* <DEDUP_REMOVED lines=13> */
.L_x_276:
[----:B------:R-:W-:Y:S05]  /*bde0*/  BSYNC B1 ;  /* 0x0000000000017941 */ /* 0x000fea0003800000 */
.L_x_275:
        /* <DEDUP_REMOVED lines=13> */
.L_x_278:
[----:B------:R-:W-:Y:S05]  /*bec0*/  BSYNC B1 ;  /* 0x0000000000017941 */ /* 0x000fea0003800000 */
.L_x_277:
        /* <DEDUP_REMOVED lines=13> */
.L_x_280:
[----:B------:R-:W-:Y:S05]  /*bfa0*/  BSYNC B1 ;  /* 0x0000000000017941 */ /* 0x000fea0003800000 */
.L_x_279:
        /* <DEDUP_REMOVED lines=13> */
.L_x_282:
[----:B------:R-:W-:Y:S05]  /*c080*/  BSYNC B1 ;  /* 0x0000000000017941 */ /* 0x000fea0003800000 */
.L_x_281:
        /* <DEDUP_REMOVED lines=13> */
.L_x_284:
[----:B------:R-:W-:Y:S05]  /*c160*/  BSYNC B1 ;  /* 0x0000000000017941 */ /* 0x000fea0003800000 */
.L_x_283:
        /* <DEDUP_REMOVED lines=13> */
.L_x_286:
[----:B------:R-:W-:Y:S05]  /*c240*/  BSYNC B1 ;  /* 0x0000000000017941 */ /* 0x000fea0003800000 */
.L_x_285:
        /* <DEDUP_REMOVED lines=13> */
.L_x_288:
[----:B------:R-:W-:Y:S05]  /*c320*/  BSYNC B1 ;  /* 0x0000000000017941 */ /* 0x000fea0003800000 */
.L_x_287:
        /* <DEDUP_REMOVED lines=13> */
.L_x_290:
[----:B------:R-:W-:Y:S05]  /*c400*/  BSYNC B1 ;  /* 0x0000000000017941 */ /* 0x000fea0003800000 */
.L_x_289:
        /* <DEDUP_REMOVED lines=13> */
.L_x_292:
[----:B------:R-:W-:Y:S05]  /*c4e0*/  BSYNC B1 ;  /* 0x0000000000017941 */ /* 0x000fea0003800000 */
.L_x_291:
[----:B------:R-:W-:Y:S05]  /*c4f0*/  @P1 BRA `(.L_x_293) ;  /* 0x00000020009c1947 */ /* 0x000fea0003800000 */
[----:B------:R-:W2:Y:S01]  /*c500*/  LDL.LU R2, [R1+0x6c] ;  /* 0x00006c0001027983 */ /* 0x000ea20000300800 */
[----:B-----5:R-:W-:-:S04]  /*c510*/  LOP3.LUT R0, R0, 0xff, RZ, 0xc0, !PT ;  /* 0x000000ff00007812 */ /* 0x020fc800078ec0ff */
[----:B------:R-:W-:-:S05]  /*c520*/  F2FP.F16.E4M3.UNPACK_B R0, R0 ;  /* 0x00000000ff00723e */ /* 0x000fca00020006ff */
[----:B------:R-:W-:-:S05]  /*c530*/  HADD2.F32 R0, -RZ, R0.H0_H0 ;  /* 0x20000000ff007230 */ /* 0x000fca0000004100 */
[----:B------:R-:W-:-:S04]  /*c540*/  FMUL R0, R0, UR31 ;  /* 0x0000001f00007c20 */ /* 0x000fc80008400000 */
[----:B--2---:R-:W-:-:S05]  /*c550*/  FFMA R0, R2, UR32, R0 ;  /* 0x0000002002007c23 */ /* 0x004fca0008000000 */
[----:B0-----:R-:W-:-:S05]  /*c560*/  F2FP.SATFINITE.E4M3.F32.PACK_AB_MERGE_C R3, RZ, R0, RZ ;  /* 0x00000000ff03723e */ /* 0x001fca00048070ff */
[----:B------:R0:W-:Y:S01]  /*c570*/  STG.E.U8 desc[UR20][R26.64+0xf9], R3 ;  /* 0x0000f9031a007986 */ /* 0x0001e2000c101114 */
[----:B------:R-:W-:Y:S05]  /*c580*/  BRA `(.L_x_293) ;  /* 0x0000002000787947 */ /* 0x000fea0003800000 */
.L_x_36:
[----:B------:R-:W-:Y:S01]  /*c590*/  ISETP.GE.AND P1, PT, R39, 0x1, PT ;  /* 0x000000012700780c */ /* 0x000fe20003f26270 */
[----:B------:R-:W-:Y:S01]  /*c5a0*/  FMUL R228, R228, UR32 ;  /* 0x00000020e4e47c20 */ /* 0x000fe20008400000 */
[----:B------:R-:W-:Y:S01]  /*c5b0*/  FMUL R227, R227, UR32 ;  /* 0x00000020e3e37c20 */ /* 0x000fe20008400000 */
[----:B------:R-:W-:Y:S01]  /*c5c0*/  ISETP.GE.AND P0, PT, R39, 0x9, PT ;  /* 0x000000092700780c */ /* 0x000fe20003f06270 */
[----:B------:R-:W-:Y:S01]  /*c5d0*/  FMUL R226, R226, UR32 ;  /* 0x00000020e2e27c20 */ /* 0x000fe20008400000 */
[C---:B------:R-:W-:Y:S02]  /*c5e0*/  ISETP.LT.OR P4, PT, R34.reuse, 0x1, !P1 ;  /* 0x000000012200780c */ /* 0x040fe40004f81670 */
[----:B------:R-:W-:Y:S02]  /*c5f0*/  ISETP.LT.OR P5, PT, R34, 0x2, !P1 ;  /* 0x000000022200780c */ /* 0x000fe40004fa1670 */
[----:B------:R-:W-:Y:S02]  /*c600*/  F2FP.SATFINITE.E4M3.F32.PACK_AB_MERGE_C R29, RZ, R228, RZ ;  /* 0x000000e4ff1d723e */ /* 0x000fe400048070ff */
[----:B------:R-:W-:-:S02]  /*c610*/  F2FP.SATFINITE.E4M3.F32.PACK_AB_MERGE_C R227, RZ, R227, RZ ;  /* 0x000000e3ffe3723e */ /* 0x000fc400048070ff */
[----:B------:R-:W-:Y:S01]  /*c620*/  ISETP.LT.OR P3, PT, R34, 0x1, !P0 ;  /* 0x000000012200780c */ /* 0x000fe20004761670 */
[----:B------:R-:W-:-:S04]  /*c630*/  FMUL R225, R225, UR32 ;  /* 0x00000020e1e17c20 */ /* 0x000fc80008400000 */
[----:B------:R1:W-:Y:S01]  /*c640*/  @!P4 STG.E.U8 desc[UR20][R24.64], R29 ;  /* 0x0000001d1800c986 */ /* 0x0003e2000c101114 */
[----:B------:R-:W-:-:S03]  /*c650*/  ISETP.LT.OR P4, PT, R34, 0x2, !P0 ;  /* 0x000000022200780c */ /* 0x000fc60004781670 */
[----:B------:R2:W-:Y:S01]  /*c660*/  @!P5 STG.E.U8 desc[UR20][R24.64+0x1], R227 ;  /* 0x000001e31800d986 */ /* 0x0005e2000c101114 */
[----:B------:R-:W-:Y:S01]  /*c670*/  ISETP.LT.OR P5, PT, R34, 0x9, !P1 ;  /* 0x000000092200780c */ /* 0x000fe20004fa1670 */
[----:B------:R-:W-:Y:S01]  /*c680*/  FMUL R224, R224, UR32 ;  /* 0x00000020e0e07c20 */ /* 0x000fe20008400000 */
[----:B------:R-:W-:Y:S01]  /*c690*/  ISETP.LT.OR P6, PT, R34, 0xa, !P1 ;  /* 0x0000000a2200780c */ /* 0x000fe20004fc1670 */
[----:B------:R-:W-:Y:S01]  /*c6a0*/  FMUL R223, R223, UR32 ;  /* 0x00000020dfdf7c20 */ /* 0x000fe20008400000 */
[----:B------:R-:W-:Y:S02]  /*c6b0*/  F2FP.SATFINITE.E4M3.F32.PACK_AB_MERGE_C R31, RZ, R226, RZ ;  /* 0x000000e2ff1f723e */ /* 0x000fe400048070ff */
[----:B------:R-:W-:Y:S02]  /*c6c0*/  F2FP.SATFINITE.E4M3.F32.PACK_AB_MERGE_C R225, RZ, R225, RZ ;  /* 0x000000e1ffe1723e */ /* 0x000fe400048070ff */
[----:B-1----:R-:W-:Y:S01]  /*c6d0*/  F2FP.SATFINITE.E4M3.F32.PACK_AB_MERGE_C R29, RZ, R224, RZ ;  /* 0x000000e0ff1d723e */ /* 0x002fe200048070ff */
[----:B------:R-:W-:Y:S01]  /*c6e0*/  @!P3 STG.E.U8 desc[UR20][R26.64], R31 ;  /* 0x0000001f1a00b986 */ /* 0x000fe2000c101114 */
[----:B------:R-:W-:-:S02]  /*c6f0*/  F2FP.SATFINITE.E4M3.F32.PACK_AB_MERGE_C R223, RZ, R223, RZ ;  /* 0x000000dfffdf723e */ /* 0x000fc400048070ff */
[C---:B------:R-:W-:Y:S01]  /*c700*/  ISETP.LT.OR P3, PT, R34.reuse, 0x9, !P0 ;  /* 0x000000092200780c */ /* 0x040fe20004761670 */
[----:B------:R-:W-:Y:S01]  /*c710*/  @!P4 STG.E.U8 desc[UR20][R26.64+0x1], R225 ;  /* 0x000001e11a00c986 */ /* 0x000fe2000c101114 */
[----:B------:R-:W-:-:S03]  /*c720*/  ISETP.LT.OR P4, PT, R34, 0xa, !P0 ;  /* 0x0000000a2200780c */ /* 0x000fc60004781670 */
[----:B------:R1:W-:Y:S01]  /*c730*/  @!P5 STG.E.U8 desc[UR20][R24.64+0x8], R29 ;  /* 0x0000081d1800d986 */ /* 0x0003e2000c101114 */
[----:B------:R-:W-:Y:S01]  /*c740*/  ISETP.LT.OR P5, PT, R34, 0x11, !P1 ;  /* 0x000000112200780c */ /* 0x000fe20004fa1670 */
[----:B------:R-:W-:Y:S01]  /*c750*/  FMUL R222, R222, UR32 ;  /* 0x00000020dede7c20 */ /* 0x000fe20008400000 */
[----:B------:R-:W-:Y:S01]  /*c760*/  FMUL R221, R221, UR32 ;  /* 0x00000020dddd7c20 */ /* 0x000fe20008400000 */
[----:B------:R-:W-:Y:S01]  /*c770*/  FMUL R220, R220, UR32 ;  /* 0x00000020dcdc7c20 */ /* 0x000fe20008400000 */
[----:B------:R-:W-:Y:S01]  /*c780*/  @!P6 STG.E.U8 desc[UR20][R24.64+0x9], R223 ;  /* 0x000009df1800e986 */ /* 0x000fe2000c101114 */
[----:B------:R-:W-:Y:S01]  /*c790*/  ISETP.LT.OR P6, PT, R34, 0x12, !P1 ;  /* 0x000000122200780c */ /* 0x000fe20004fc1670 */
[----:B------:R-:W-:Y:S01]  /*c7a0*/  FMUL R219, R219, UR32 ;  /* 0x00000020dbdb7c20 */ /* 0x000fe20008400000 */
[----:B------:R-:W-:Y:S01]  /*c7b0*/  F2FP.SATFINITE.E4M3.F32.PACK_AB_MERGE_C R33, RZ, R222, RZ ;  /* 0x000000deff21723e */ /* 0x000fe200048070ff */
[----:B--2---:R-:W2:Y:S01]  /*c7c0*/  LDL.LU R227, [R1+0x8] ;  /* 0x0000080001e37983 */ /* 0x004ea20000300800 */
[----:B------:R-:W-:-:S02]  /*c7d0*/  F2FP.SATFINITE.E4M3.F32.PACK_AB_MERGE_C R221, RZ, R221, RZ ;  /* 0x000000ddffdd723e */ /* 0x000fc400048070ff */
[----:B-1----:R-:W-:Y:S01]  /*c7e0*/  F2FP.SATFINITE.E4M3.F32.PACK_AB_MERGE_C R29, RZ, R220, RZ ;  /* 0x000000dcff1d723e */ /* 0x002fe200048070ff */
[----:B------:R-:W3:Y:S04]  /*c7f0*/  LDL.LU R226, [R1+0x4] ;  /* 0x0000040001e27983 */ /* 0x000ee80000300800 */
[----:B------:R-:W4:Y:S01]  /*c800*/  LDL.LU R224, [R1] ;  /* 0x0000000001e07983 */ /* 0x000f220000300800 */
[----:B------:R-:W-:-:S03]  /*c810*/  F2FP.SATFINITE.E4M3.F32.PACK_AB_MERGE_C R219, RZ, R219, RZ ;  /* 0x000000dbffdb723e */ /* 0x000fc600048070ff */
[----:B------:R-:W-:Y:S01]  /*c820*/  @!P3 STG.E.U8 desc[UR20][R26.64+0x8], R33 ;  /* 0x000008211a00b986 */ /* 0x000fe2000c101114 */
[----:B------:R-:W-:-:S03]  /*c830*/  ISETP.LT.OR P3, PT, R34, 0x11, !P0 ;  /* 0x000000112200780c */ /* 0x000fc60004761670 */
        /* <DEDUP_REMOVED lines=11> */
[----:B------:R-:W-:Y:S01]  /*c8f0*/  FMUL R214, R214, UR32 ;  /* 0x00000020d6d67c20 */ /* 0x000fe20008400000 */
[----:B------:R-:W-:Y:S01]  /*c900*/  F2FP.SATFINITE.E4M3.F32.PACK_AB_MERGE_C R217, RZ, R217, RZ ;  /* 0x000000d9ffd9723e */ /* 0x000fe200048070ff */
[----:B------:R-:W-:Y:S01]  /*c910*/  FMUL R213, R213, UR32 ;  /* 0x00000020d5d57c20 */ /* 0x000fe20008400000 */
        /* <DEDUP_REMOVED lines=8> */
[----:B------:R-:W-:Y:S02]  /*c9a0*/  FMUL R212, R212, UR32 ;  /* 0x00000020d4d47c20 */ /* 0x000fe40008400000 */
[----:B------:R-:W-:Y:S01]  /*c9b0*/  @!P6 STG.E.U8 desc[UR20][R24.64+0x19], R215 ;  /* 0x000019d71800e986 */ /* 0x000fe2000c101114 */
[----:B------:R-:W-:Y:S01]  /*c9c0*/  ISETP.LT.OR P6, PT, R34, 0x22, !P1 ;  /* 0x000000222200780c */ /* 0x000fe20004fc1670 */
[----:B------:R-:W-:Y:S01]  /*c9d0*/  FMUL R211, R211, UR32 ;  /* 0x00000020d3d37c20 */ /* 0x000fe20008400000 */
[----:B------:R-:W-:Y:S01]  /*c9e0*/  F2FP.SATFINITE.E4M3.F32.PACK_AB_MERGE_C R33, RZ, R214, RZ ;  /* 0x000000d6ff21723e */ /* 0x000fe200048070ff */
[----:B------:R-:W-:Y:S01]  /*c9f0*/  FMUL R210, R210, UR32 ;  /* 0x00000020d2d27c20 */ /* 0x000fe20008400000 */
[----:B------:R-:W-:Y:S01]  /*ca00*/  F2FP.SATFINITE.E4M3.F32.PACK_AB_MERGE_C R213, RZ, R213, RZ ;  /* 0x000000d5ffd5723e */ /* 0x000fe200048070ff */
[----:B------:R-:W-:Y:S01]  /*ca10*/  FMUL R209, R209, UR32 ;  /* 0x00000020d1d17c20 */ /* 0x000fe20008400000 */
        /* <DEDUP_REMOVED lines=8> */
[----:B------:R-:W-:-:S03]  /*caa0*/  ISETP.LT.OR P5, PT, R34, 0x29, !P1 ;  /* 0x000000292200780c */ /* 0x000fc60004fa1670 */
        /* <DEDUP_REMOVED lines=240> */
[----:B------:R0:W-:Y:S01]  /*d9b0*/  @!P6 STG.E.U8 desc[UR20][R24.64+0x99], R23 ;  /* 0x000099171800e986 */ /* 0x0001e2000c101114 */
        /* <DEDUP_REMOVED lines=11> */
[----:B------:R1:W-:Y:S01]  /*da70*/  @!P4 STG.E.U8 desc[UR20][R26.64+0x99], R21 ;  /* 0x000099151a00c986 */ /* 0x0003e2000c101114 */
[----:B------:R-:W-:-:S03]  /*da80*/  ISETP.LT.OR P4, PT, R34, 0xa2, !P0 ;  /* 0x000000a22200780c */ /* 0x000fc60004781670 */
[----:B------:R-:W-:Y:S01]  /*da90*/  @!P5 STG.E.U8 desc[UR20][R24.64+0xa0], R29 ;  /* 0x0000a01d1800d986 */ /* 0x000fe2000c101114 */
[----:B------:R-:W-:-:S03]  /*daa0*/  ISETP.LT.OR P5, PT, R34, 0xa9, !P1 ;  /* 0x000000a92200780c */ /* 0x000fc60004fa1670 */
[----:B------:R2:W-:Y:S01]  /*dab0*/  @!P6 STG.E.U8 desc[UR20][R24.64+0xa1], R19 ;  /* 0x0000a1131800e986 */ /* 0x0005e2000c101114 */
[----:B------:R-:W-:Y:S01]  /*dac0*/  ISETP.LT.OR P6, PT, R34, 0xaa, !P1 ;  /* 0x000000aa2200780c */ /* 0x000fe20004fc1670 */
[----:B------:R-:W-:Y:S01]  /*dad0*/  FMUL R15, R15, UR32 ;  /* 0x000000200f0f7c20 */ /* 0x000fe20008400000 */
[----:B0-----:R-:W-:Y:S01]  /*dae0*/  F2FP.SATFINITE.E4M3.F32.PACK_AB_MERGE_C R23, RZ, R18, RZ ;  /* 0x00000012ff17723e */ /* 0x001fe200048070ff */
[----:B------:R-:W-:Y:S01]  /*daf0*/  FMUL R14, R14, UR32 ;  /* 0x000000200e0e7c20 */ /* 0x000fe20008400000 */
[----:B------:R-:W-:Y:S01]  /*db00*/  F2FP.SATFINITE.E4M3.F32.PACK_AB_MERGE_C R17, RZ, R17, RZ ;  /* 0x00000011ff11723e */ /* 0x000fe200048070ff */
[----:B------:R-:W-:Y:S01]  /*db10*/  FMUL R13, R13, UR32 ;  /* 0x000000200d0d7c20 */ /* 0x000fe20008400000 */
[----:B-1----:R-:W-:Y:S01]  /*db20*/  F2FP.SATFINITE.E4M3.F32.PACK_AB_MERGE_C R21, RZ, R16, RZ ;  /* 0x00000010ff15723e */ /* 0x002fe200048070ff */
[----:B------:R-:W-:Y:S01]  /*db30*/  @!P3 STG.E.U8 desc[UR20][R26.64+0xa0], R23 ;  /* 0x0000a0171a00b986 */ /* 0x000fe2000c101114 */
[----:B------:R-:W-:Y:S02]  /*db40*/  F2FP.SATFINITE.E4M3.F32.PACK_AB_MERGE_C R15, RZ, R15, RZ ;  /* 0x0000000fff0f723e */ /* 0x000fe400048070ff */
[C---:B------:R-:W-:Y:S01]  /*db50*/  ISETP.LT.OR P3, PT, R34.reuse, 0xa9, !P0 ;  /* 0x000000a92200780c */ /* 0x040fe20004761670 */
[----:B------:R-:W-:Y:S01]  /*db60*/  @!P4 STG.E.U8 desc[UR20][R26.64+0xa1], R17 ;  /* 0x0000a1111a00c986 */ /* 0x000fe2000c101114 */
[----:B------:R-:W-:-:S03]  /*db70*/  ISETP.LT.OR P4, PT, R34, 0xaa, !P0 ;  /* 0x000000aa2200780c */ /* 0x000fc60004781670 */
[----:B------:R-:W-:Y:S01]  /*db80*/  @!P5 STG.E.U8 desc[UR20][R24.64+0xa8], R21 ;  /* 0x0000a8151800d986 */ /* 0x000fe2000c101114 */
[----:B------:R-:W-:Y:S01]  /*db90*/  ISETP.LT.OR P5, PT, R34, 0xb1, !P1 ;  /* 0x000000b12200780c */ /* 0x000fe20004fa1670 */
[----:B------:R-:W-:Y:S02]  /*dba0*/  FMUL R12, R12, UR32 ;  /* 0x000000200c0c7c20 */ /* 0x000fe40008400000 */
[----:B------:R0:W-:Y:S01]  /*dbb0*/  @!P6 STG.E.U8 desc[UR20][R24.64+0xa9], R15 ;  /* 0x0000a90f1800e986 */ /* 0x0001e2000c101114 */
[----:B------:R-:W-:Y:S01]  /*dbc0*/  ISETP.LT.OR P6, PT, R34, 0xb2, !P1 ;  /* 0x000000b22200780c */ /* 0x000fe20004fc1670 */
[----:B------:R-:W-:Y:S01]  /*dbd0*/  FMUL R11, R11, UR32 ;  /* 0x000000200b0b7c20 */ /* 0x000fe20008400000 */
[----:B--2---:R-:W-:Y:S01]  /*dbe0*/  F2FP.SATFINITE.E4M3.F32.PACK_AB_MERGE_C R19, RZ, R14, RZ ;  /* 0x0000000eff13723e */ /* 0x004fe200048070ff */
[----:B------:R-:W2:Y:S01]  /*dbf0*/  LDL.LU R223, [R1+0x18] ;  /* 0x0000180001df7983 */ /* 0x000ea20000300800 */
[----:B------:R-:W-:Y:S02]  /*dc00*/  F2FP.SATFINITE.E4M3.F32.PACK_AB_MERGE_C R13, RZ, R13, RZ ;  /* 0x0000000dff0d723e */ /* 0x000fe400048070ff */
[----:B------:R-:W-:Y:S01]  /*dc10*/  F2FP.SATFINITE.E4M3.F32.PACK_AB_MERGE_C R11, RZ, R11, RZ ;  /* 0x0000000bff0b723e */ /* 0x000fe200048070ff */
[----:B------:R-:W-:Y:S01]  /*dc20*/  @!P3 STG.E.U8 desc[UR20][R26.64+0xa8], R19 ;  /* 0x0000a8131a00b986 */ /* 0x000fe2000c101114 */
[----:B0-----:R-:W-:-:S03]  /*dc30*/  F2FP.SATFINITE.E4M3.F32.PACK_AB_MERGE_C R15, RZ, R12, RZ ;  /* 0x0000000cff0f723e */ /* 0x001fc600048070ff */
[----:B------:R0:W-:Y:S01]  /*dc40*/  @!P4 STG.E.U8 desc[UR20][R26.64+0xa9], R13 ;  /* 0x0000a90d1a00c986 */ /* 0x0001e2000c101114 */
[C---:B------:R-:W-:Y:S02]  /*dc50*/  ISETP.LT.OR P3, PT, R34.reuse, 0xb1, !P0 ;  /* 0x000000b12200780c */ /* 0x040fe40004761670 */
[C---:B------:R-:W-:Y:S01]  /*dc60*/  ISETP.LT.OR P4, PT, R34.reuse, 0xb2, !P0 ;  /* 0x000000b22200780c */ /* 0x040fe20004781670 */
[----:B------:R-:W-:Y:S01]  /*dc70*/  @!P5 STG.E.U8 desc[UR20][R24.64+0xb0], R15 ;  /* 0x0000b00f1800d986 */ /* 0x000fe2000c101114 */
[----:B------:R-:W-:Y:S01]  /*dc80*/  ISETP.LT.OR P5, PT, R34, 0xb9, !P1 ;  /* 0x000000b92200780c */ /* 0x000fe20004fa1670 */
[----:B------:R-:W-:Y:S01]  /*dc90*/  FMUL R10, R10, UR32 ;  /* 0x000000200a0a7c20 */ /* 0x000fe20008400000 */
[----:B------:R-:W-:Y:S01]  /*dca0*/  FMUL R9, R9, UR32 ;  /* 0x0000002009097c20 */ /* 0x000fe20008400000 */
[----:B------:R-:W2:Y:S01]  /*dcb0*/  LDL.LU R222, [R1+0x14] ;  /* 0x0000140001de7983 */ /* 0x000ea20000300800 */
[----:B------:R-:W-:-:S03]  /*dcc0*/  FMUL R8, R8, UR32 ;  /* 0x0000002008087c20 */ /* 0x000fc60008400000 */
[----:B------:R-:W2:Y:S01]  /*dcd0*/  LDL.LU R220, [R1+0x10] ;  /* 0x0000100001dc7983 */ /* 0x000ea20000300800 */
[----:B------:R-:W-:-:S03]  /*dce0*/  F2FP.SATFINITE.E4M3.F32.PACK_AB_MERGE_C R17, RZ, R10, RZ ;  /* 0x0000000aff11723e */ /* 0x000fc600048070ff */
[----:B------:R-:W2:Y:S01]  /*dcf0*/  LDL.LU R221, [R1+0xc] ;  /* 0x00000c0001dd7983 */ /* 0x000ea20000300800 */
[----:B------:R-:W-:Y:S01]  /*dd00*/  F2FP.SATFINITE.E4M3.F32.PACK_AB_MERGE_C R9, RZ, R9, RZ ;  /* 0x00000009ff09723e */ /* 0x000fe200048070ff */
[----:B------:R-:W-:Y:S01]  /*dd10*/  FMUL R7, R7, UR32 ;  /* 0x0000002007077c20 */ /* 0x000fe20008400000 */
[----:B0-----:R-:W-:Y:S01]  /*dd20*/  F2FP.SATFINITE.E4M3.F32.PACK_AB_MERGE_C R13, RZ, R8, RZ ;  /* 0x00000008ff0d723e */ /* 0x001fe200048070ff */
[----:B------:R0:W-:Y:S01]  /*dd30*/  @!P6 STG.E.U8 desc[UR20][R24.64+0xb1], R11 ;  /* 0x0000b10b1800e986 */ /* 0x0001e2000c101114 */
[----:B------:R-:W-:Y:S01]  /*dd40*/  ISETP.LT.OR P6, PT, R34, 0xba, !P1 ;  /* 0x000000ba2200780c */ /* 0x000fe20004fc1670 */
[----:B-----5:R-:W-:Y:S01]  /*dd50*/  FMUL R2, R2, UR32 ;  /* 0x0000002002027c20 */ /* 0x020fe20008400000 */
[----:B------:R-:W-:Y:S01]  /*dd60*/  F2FP.SATFINITE.E4M3.F32.PACK_AB_MERGE_C R7, RZ, R7, RZ ;  /* 0x00000007ff07723e */ /* 0x000fe200048070ff */
[----:B------:R-:W-:Y:S01]  /*dd70*/  @!P3 STG.E.U8 desc[UR20][R26.64+0xb0], R17 ;  /* 0x0000b0111a00b986 */ /* 0x000fe2000c101114 */
[----:B------:R-:W-:Y:S01]  /*dd80*/  FMUL R3, R3, UR32 ;  /* 0x0000002003037c20 */ /* 0x000fe20008400000 */
[----:B------:R-:W-:Y:S01]  /*dd90*/  FMUL R4, R4, UR32 ;  /* 0x0000002004047c20 */ /* 0x000fe20008400000 */
[C---:B------:R-:W-:Y:S01]  /*dda0*/  ISETP.LT.OR P3, PT, R34.reuse, 0xb9, !P0 ;  /* 0x000000b92200780c */ /* 0x040fe20004761670 */
[----:B------:R1:W-:Y:S01]  /*ddb0*/  @!P4 STG.E.U8 desc[UR20][R26.64+0xb1], R9 ;  /* 0x0000b1091a00c986 */ /* 0x0003e2000c101114 */
[----:B------:R-:W-:Y:S01]  /*ddc0*/  ISETP.LT.OR P4, PT, R34, 0xba, !P0 ;  /* 0x000000ba2200780c */ /* 0x000fe20004781670 */
[----:B------:R-:W-:Y:S01]  /*ddd0*/  FMUL R6, R6, UR32 ;  /* 0x0000002006067c20 */ /* 0x000fe20008400000 */
[----:B------:R-:W-:Y:S01]  /*dde0*/  FMUL R5, R5, UR32 ;  /* 0x0000002005057c20 */ /* 0x000fe20008400000 */
[----:B------:R3:W-:Y:S01]  /*ddf0*/  @!P5 STG.E.U8 desc[UR20][R24.64+0xb8], R13 ;  /* 0x0000b80d1800d986 */ /* 0x0007e2000c101114 */
[----:B------:R-:W-:Y:S01]  /*de00*/  ISETP.LT.OR P5, PT, R34, 0xc1, !P1 ;  /* 0x000000c12200780c */ /* 0x000fe20004fa1670 */
[----:B------:R-:W-:Y:S01]  /*de10*/  FMUL R0, R0, UR32 ;  /* 0x0000002000007c20 */ /* 0x000fe20008400000 */
[----:B0-----:R-:W-:Y:S01]  /*de20*/  F2FP.SATFINITE.E4M3.F32.PACK_AB_MERGE_C R11, RZ, R6, RZ ;  /* 0x00000006ff0b723e */ /* 0x001fe200048070ff */
[----:B------:R-:W2:Y:S01]  /*de30*/  LDL.LU R225, [R1+0x1c] ;  /* 0x00001c0001e17983 */ /* 0x000ea20000300800 */
[----:B------:R-:W-:-:S03]  /*de40*/  F2FP.SATFINITE.E4M3.F32.PACK_AB_MERGE_C R5, RZ, R5, RZ ;  /* 0x00000005ff05723e */ /* 0x000fc600048070ff */
[----:B------:R0:W-:Y:S01]  /*de50*/  @!P6 STG.E.U8 desc[UR20][R24.64+0xb9], R7 ;  /* 0x0000b9071800e986 */ /* 0x0001e2000c101114 */
[----:B-1----:R-:W-:Y:S01]  /*de60*/  F2FP.SATFINITE.E4M3.F32.PACK_AB_MERGE_C R9, RZ, R4, RZ ;  /* 0x00000004ff09723e */ /* 0x002fe200048070ff */
[----:B------:R-:W-:Y:S01]  /*de70*/  FMUL R4, R227, UR32 ;  /* 0x00000020e3047c20 */ /* 0x000fe20008400000 */
[----:B------:R-:W-:Y:S01]  /*de80*/  ISETP.LT.OR P6, PT, R34, 0xc2, !P1 ;  /* 0x000000c22200780c */ /* 0x000fe20004fc1670 */
[----:B------:R-:W-:Y:S01]  /*de90*/  @!P3 STG.E.U8 desc[UR20][R26.64+0xb8], R11 ;  /* 0x0000b80b1a00b986 */ /* 0x000fe2000c101114 */
[----:B---3--:R-:W-:Y:S01]  /*dea0*/  F2FP.SATFINITE.E4M3.F32.PACK_AB_MERGE_C R13, RZ, R2, RZ ;  /* 0x00000002ff0d723e */ /* 0x008fe200048070ff */
[----:B----4-:R-:W-:Y:S01]  /*deb0*/  FMUL R2, R224, UR32 ;  /* 0x00000020e0027c20 */ /* 0x010fe20008400000 */
[----:B------:R-:W-:Y:S01]  /*dec0*/  ISETP.LT.OR P3, PT, R34, 0xc1, !P0 ;  /* 0x000000c12200780c */ /* 0x000fe20004761670 */
[----:B------:R-:W3:Y:S01]  /*ded0*/  LDL.LU R224, [R1+0x20] ;  /* 0x0000200001e07983 */ /* 0x000ee20000300800 */
[----:B0-----:R-:W-:Y:S01]  /*dee0*/  F2FP.SATFINITE.E4M3.F32.PACK_AB_MERGE_C R7, RZ, R3, RZ ;  /* 0x00000003ff07723e */ /* 0x001fe200048070ff */
[----:B------:R-:W-:-:S02]  /*def0*/  FMUL R3, R226, UR32 ;  /* 0x00000020e2037c20 */ /* 0x000fc40008400000 */
[----:B------:R0:W-:Y:S01]  /*df00*/  @!P4 STG.E.U8 desc[UR20][R26.64+0xb9], R5 ;  /* 0x0000b9051a00c986 */ /* 0x0001e2000c101114 */
[----:B------:R-:W-:-:S03]  /*df10*/  ISETP.LT.OR P4, PT, R34, 0xc2, !P0 ;  /* 0x000000c22200780c */ /* 0x000fc60004781670 */
[----:B------:R-:W4:Y:S04]  /*df20*/  LDL.LU R226, [R1+0x24] ;  /* 0x0000240001e27983 */ /* 0x000f280000300800 */
[----:B------:R-:W4:Y:S04]  /*df30*/  LDL.LU R227, [R1+0x28] ;  /* 0x0000280001e37983 */ /* 0x000f280000300800 */
[----:B------:R-:W-:Y:S01]  /*df40*/  @!P5 STG.E.U8 desc[UR20][R24.64+0xc0], R9 ;  /* 0x0000c0091800d986 */ /* 0x000fe2000c101114 */
[C---:B------:R-:W-:Y:S02]  /*df50*/  ISETP.LT.OR P5, PT, R34.reuse, 0xc9, !P1 ;  /* 0x000000c92200780c */ /* 0x040fe40004fa1670 */
[----:B0-----:R-:W-:Y:S01]  /*df60*/  F2FP.SATFINITE.E4M3.F32.PACK_AB_MERGE_C R5, RZ, R0, RZ ;  /* 0x00000000ff05723e */ /* 0x001fe200048070ff */
[----:B------:R0:W-:Y:S01]  /*df70*/  @!P6 STG.E.U8 desc[UR20][R24.64+0xc1], R7 ;  /* 0x0000c1071800e986 */ /* 0x0001e2000c101114 */
[----:B------:R-:W-:-:S03]  /*df80*/  ISETP.LT.OR P6, PT, R34, 0xca, !P1 ;  /* 0x000000ca2200780c */ /* 0x000fc60004fc1670 */
[----:B------:R-:W-:Y:S01]  /*df90*/  @!P3 STG.E.U8 desc[UR20][R26.64+0xc0], R13 ;  /* 0x0000c00d1a00b986 */ /* 0x000fe2000c101114 */
[----:B------:R-:W-:-:S03]  /*dfa0*/  ISETP.LT.OR P3, PT, R34, 0xc9, !P0 ;  /* 0x000000c92200780c */ /* 0x000fc60004761670 */
[----:B------:R1:W-:Y:S01]  /*dfb0*/  @!P4 STG.E.U8 desc[UR20][R26.64+0xc1], R5 ;  /* 0x0000c1051a00c986 */ /* 0x0003e2000c101114 */
[----:B0-----:R-:W-:Y:S02]  /*dfc0*/  F2FP.SATFINITE.E4M3.F32.PACK_AB_MERGE_C R7, RZ, R2, RZ ;  /* 0x00000002ff07723e */ /* 0x001fe400048070ff */
[----:B------:R-:W-:-:S03]  /*dfd0*/  ISETP.LT.OR P4, PT, R34, 0xca, !P0 ;  /* 0x000000ca2200780c */ /* 0x000fc60004781670 */
[----:B------:R0:W-:Y:S01]  /*dfe0*/  @!P5 STG.E.U8 desc[UR20][R24.64+0xc8], R7 ;  /* 0x0000c8071800d986 */ /* 0x0001e2000c101114 */
[----:B------:R-:W-:Y:S02]  /*dff0*/  ISETP.LT.OR P5, PT, R34, 0xd1, !P1 ;  /* 0x000000d12200780c */ /* 0x000fe40004fa1670 */
[----:B------:R-:W-:Y:S02]  /*e000*/  F2FP.SATFINITE.E4M3.F32.PACK_AB_MERGE_C R9, RZ, R3, RZ ;  /* 0x00000003ff09723e */ /* 0x000fe400048070ff */
[----:B------:R-:W-:-:S03]  /*e010*/  F2FP.SATFINITE.E4M3.F32.PACK_AB_MERGE_C R11, RZ, R4, RZ ;  /* 0x00000004ff0b723e */ /* 0x000fc600048070ff */
[----:B------:R0:W-:Y:S04]  /*e020*/  @!P6 STG.E.U8 desc[UR20][R24.64+0xc9], R9 ;  /* 0x0000c9091800e986 */ /* 0x0001e8000c101114 */
[----:B------:R-:W-:Y:S01]  /*e030*/  @!P3 STG.E.U8 desc[UR20][R26.64+0xc8], R11 ;  /* 0x0000c80b1a00b986 */ /* 0x000fe2000c101114 */
[----:B--2---:R-:W-:Y:S01]  /*e040*/  FMUL R2, R220, UR32 ;  /* 0x00000020dc027c20 */ /* 0x004fe20008400000 */
[----:B------:R-:W-:Y:S02]  /*e050*/  FMUL R0, R221, UR32 ;  /* 0x00000020dd007c20 */ /* 0x000fe40008400000 */
[----:B------:R-:W2:Y:S03]  /*e060*/  LDL.LU R221, [R1+0x2c] ;  /* 0x00002c0001dd7983 */ /* 0x000ea60000300800 */
[----:B-1----:R-:W-:Y:S01]  /*e070*/  F2FP.SATFINITE.E4M3.F32.PACK_AB_MERGE_C R5, RZ, R0, RZ ;  /* 0x00000000ff05723e */ /* 0x002fe200048070ff */
[----:B------:R-:W2:Y:S01]  /*e080*/  LDL.LU R220, [R1+0x30] ;  /* 0x0000300001dc7983 */ /* 0x000ea20000300800 */
[----:B------:R-:W-:Y:S01]  /*e090*/  FMUL R0, R223, UR32 ;  /* 0x00000020df007c20 */ /* 0x000fe20008400000 */
[----:B------:R-:W-:Y:S01]  /*e0a0*/  FMUL R3, R222, UR32 ;  /* 0x00000020de037c20 */ /* 0x000fe20008400000 */
[----:B0-----:R-:W-:Y:S01]  /*e0b0*/  F2FP.SATFINITE.E4M3.F32.PACK_AB_MERGE_C R7, RZ, R2, RZ ;  /* 0x00000002ff07723e */ /* 0x001fe200048070ff */
[----:B------:R-:W2:Y:S02]  /*e0c0*/  LDL.LU R222, [R1+0x34] ;  /* 0x0000340001de7983 */ /* 0x000ea40000300800 */
[----:B------:R-:W-:-:S02]  /*e0d0*/  F2FP.SATFINITE.E4M3.F32.PACK_AB_MERGE_C R13, RZ, R0, RZ ;  /* 0x00000000ff0d723e */ /* 0x000fc400048070ff */
[----:B------:R-:W2:Y:S01]  /*e0e0*/  LDL.LU R223, [R1+0x38] ;  /* 0x0000380001df7983 */ /* 0x000ea20000300800 */
[----:B------:R-:W-:Y:S01]  /*e0f0*/  F2FP.SATFINITE.E4M3.F32.PACK_AB_MERGE_C R9, RZ, R3, RZ ;  /* 0x00000003ff09723e */ /* 0x000fe200048070ff */
[----:B------:R-:W-:Y:S02]  /*e100*/  FMUL R2, R225, UR32 ;  /* 0x00000020e1027c20 */ /* 0x000fe40008400000 */
[----:B------:R-:W2:Y:S04]  /*e110*/  LDL.LU R225, [R1+0x3c] ;  /* 0x00003c0001e17983 */ /* 0x000ea80000300800 */
[----:B------:R-:W-:Y:S01]  /*e120*/  @!P4 STG.E.U8 desc[UR20][R26.64+0xc9], R5 ;  /* 0x0000c9051a00c986 */ /* 0x000fe2000c101114 */
[----:B---3--:R-:W-:-:S03]  /*e130*/  FMUL R0, R224, UR32 ;  /* 0x00000020e0007c20 */ /* 0x008fc60008400000 */
[----:B------:R0:W-:Y:S04]  /*e140*/  @!P5 STG.E.U8 desc[UR20][R24.64+0xd0], R7 ;  /* 0x0000d0071800d986 */ /* 0x0001e8000c101114 */
[----:B------:R-:W3:Y:S01]  /*e150*/  LDL.LU R224, [R1+0x40] ;  /* 0x0000400001e07983 */ /* 0x000ee20000300800 */
[----:B----4-:R-:W-:-:S03]  /*e160*/  FMUL R3, R226, UR32 ;  /* 0x00000020e2037c20 */ /* 0x010fc60008400000 */
[----:B------:R-:W4:Y:S01]  /*e170*/  LDL.LU R226, [R1+0x44] ;  /* 0x0000440001e27983 */ /* 0x000f220000300800 */
[----:B0-----:R-:W-:Y:S01]  /*e180*/  F2FP.SATFINITE.E4M3.F32.PACK_AB_MERGE_C R7, RZ, R0, RZ ;  /* 0x00000000ff07723e */ /* 0x001fe200048070ff */
[----:B------:R-:W-:Y:S02]  /*e190*/  FMUL R0, R227, UR32 ;  /* 0x00000020e3007c20 */ /* 0x000fe40008400000 */
[----:B------:R-:W4:Y:S01]  /*e1a0*/  LDL.LU R227, [R1+0x48] ;  /* 0x0000480001e37983 */ /* 0x000f220000300800 */
[C---:B------:R-:W-:Y:S02]  /*e1b0*/  ISETP.LT.OR P6, PT, R34.reuse, 0xd2, !P1 ;  /* 0x000000d22200780c */ /* 0x040fe40004fc1670 */
[C---:B------:R-:W-:Y:S01]  /*e1c0*/  ISETP.LT.OR P4, PT, R34.reuse, 0xd2, !P0 ;  /* 0x000000d22200780c */ /* 0x040fe20004781670 */
[----:B------:R-:W4:Y:S01]  /*e1d0*/  LDL.LU R219, [R1+0x4c] ;  /* 0x00004c0001db7983 */ /* 0x000f220000300800 */
[----:B------:R-:W-:Y:S02]  /*e1e0*/  F2FP.SATFINITE.E4M3.F32.PACK_AB_MERGE_C R5, RZ, R2, RZ ;  /* 0x00000002ff05723e */ /* 0x000fe400048070ff */
[----:B------:R-:W-:-:S02]  /*e1f0*/  ISETP.LT.OR P3, PT, R34, 0xd1, !P0 ;  /* 0x000000d12200780c */ /* 0x000fc40004761670 */
[----:B------:R-:W-:Y:S02]  /*e200*/  ISETP.LT.OR P5, PT, R34, 0xd9, !P1 ;  /* 0x000000d92200780c */ /* 0x000fe40004fa1670 */
[----:B------:R-:W-:-:S03]  /*e210*/  F2FP.SATFINITE.E4M3.F32.PACK_AB_MERGE_C R11, RZ, R0, RZ ;  /* 0x00000000ff0b723e */ /* 0x000fc600048070ff */
[----:B------:R0:W-:Y:S01]  /*e220*/  @!P6 STG.E.U8 desc[UR20][R24.64+0xd1], R9 ;  /* 0x0000d1091800e986 */ /* 0x0001e2000c101114 */
[----:B------:R-:W-:-:S03]  /*e230*/  ISETP.LT.OR P6, PT, R34, 0xda, !P1 ;  /* 0x000000da2200780c */ /* 0x000fc60004fc1670 */
[----:B------:R1:W-:Y:S01]  /*e240*/  @!P4 STG.E.U8 desc[UR20][R26.64+0xd1], R5 ;  /* 0x0000d1051a00c986 */ /* 0x0003e2000c101114 */
[----:B------:R-:W-:-:S03]  /*e250*/  ISETP.LT.OR P4, PT, R34, 0xda, !P0 ;  /* 0x000000da2200780c */ /* 0x000fc60004781670 */
[----:B------:R-:W-:Y:S01]  /*e260*/  @!P3 STG.E.U8 desc[UR20][R26.64+0xd0], R13 ;  /* 0x0000d00d1a00b986 */ /* 0x000fe2000c101114 */
[----:B0-----:R-:W-:-:S03]  /*e270*/  F2FP.SATFINITE.E4M3.F32.PACK_AB_MERGE_C R9, RZ, R3, RZ ;  /* 0x00000003ff09723e */ /* 0x001fc600048070ff */
[----:B------:R0:W-:Y:S04]  /*e280*/  @!P5 STG.E.U8 desc[UR20][R24.64+0xd8], R7 ;  /* 0x0000d8071800d986 */ /* 0x0001e8000c101114 */
[----:B------:R0:W-:Y:S01]  /*e290*/  @!P6 STG.E.U8 desc[UR20][R24.64+0xd9], R9 ;  /* 0x0000d9091800e986 */ /* 0x0001e2000c101114 */
[----:B--2---:R-:W-:-:S03]  /*e2a0*/  FMUL R0, R221, UR32 ;  /* 0x00000020dd007c20 */ /* 0x004fc60008400000 */
[----:B------:R-:W2:Y:S01]  /*e2b0*/  LDL.LU R221, [R1+0x50] ;  /* 0x0000500001dd7983 */ /* 0x000ea20000300800 */
[----:B------:R-:W-:-:S03]  /*e2c0*/  FMUL R2, R220, UR32 ;  /* 0x00000020dc027c20 */ /* 0x000fc60008400000 */
[----:B------:R-:W2:Y:S01]  /*e2d0*/  LDL.LU R220, [R1+0x54] ;  /* 0x0000540001dc7983 */ /* 0x000ea20000300800 */
[----:B-1----:R-:W-:Y:S01]  /*e2e0*/  F2FP.SATFINITE.E4M3.F32.PACK_AB_MERGE_C R5, RZ, R0, RZ ;  /* 0x00000000ff05723e */ /* 0x002fe200048070ff */
[----:B------:R-:W-:Y:S02]  /*e2f0*/  FMUL R3, R222, UR32 ;  /* 0x00000020de037c20 */ /* 0x000fe40008400000 */
[----:B------:R-:W2:Y:S01]  /*e300*/  LDL.LU R222, [R1+0x58] ;  /* 0x0000580001de7983 */ /* 0x000ea20000300800 */
[----:B0-----:R-:W-:Y:S01]  /*e310*/  F2FP.SATFINITE.E4M3.F32.PACK_AB_MERGE_C R7, RZ, R2, RZ ;  /* 0x00000002ff07723e */ /* 0x001fe200048070ff */
[----:B------:R-:W-:Y:S01]  /*e320*/  FMUL R4, R223, UR32 ;  /* 0x00000020df047c20 */ /* 0x000fe20008400000 */
[----:B------:R-:W-:Y:S01]  /*e330*/  F2FP.SATFINITE.E4M3.F32.PACK_AB_MERGE_C R9, RZ, R3, RZ ;  /* 0x00000003ff09723e */ /* 0x000fe200048070ff */
[----:B------:R-:W2:Y:S01]  /*e340*/  LDL.LU R223, [R1+0x5c] ;  /* 0x00005c0001df7983 */ /* 0x000ea20000300800 */
[----:B------:R-:W-:-:S03]  /*e350*/  FMUL R0, R225, UR32 ;  /* 0x00000020e1007c20 */ /* 0x000fc60008400000 */
[----:B------:R0:W-:Y:S04]  /*e360*/  @!P4 STG.E.U8 desc[UR20][R26.64+0xd9], R5 ;  /* 0x0000d9051a00c986 */ /* 0x0001e8000c101114 */
[----:B------:R-:W2:Y:S01]  /*e370*/  LDL.LU R225, [R1+0x60] ;  /* 0x0000600001e17983 */ /* 0x000ea20000300800 */
[----:B0-----:R-:W-:Y:S01]  /*e380*/  F2FP.SATFINITE.E4M3.F32.PACK_AB_MERGE_C R5, RZ, R0, RZ ;  /* 0x00000000ff05723e */ /* 0x001fe200048070ff */
[----:B---3--:R-:W-:Y:S02]  /*e390*/  FMUL R2, R224, UR32 ;  /* 0x00000020e0027c20 */ /* 0x008fe40008400000 */
[----:B------:R-:W3:Y:S01]  /*e3a0*/  LDL.LU R224, [R1+0x64] ;  /* 0x0000640001e07983 */ /* 0x000ee20000300800 */
[----:B----4-:R-:W-:-:S03]  /*e3b0*/  FMUL R3, R226, UR32 ;  /* 0x00000020e2037c20 */ /* 0x010fc60008400000 */
[----:B------:R-:W4:Y:S01]  /*e3c0*/  LDL.LU R226, [R1+0x68] ;  /* 0x0000680001e27983 */ /* 0x000f220000300800 */
[----:B------:R-:W-:-:S03]  /*e3d0*/  FMUL R0, R227, UR32 ;  /* 0x00000020e3007c20 */ /* 0x000fc60008400000 */
[----:B------:R-:W4:Y:S01]  /*e3e0*/  LDL.LU R227, [R1+0x6c] ;  /* 0x00006c0001e37983 */ /* 0x000f220000300800 */
[C---:B------:R-:W-:Y:S02]  /*e3f0*/  ISETP.LT.OR P3, PT, R34.reuse, 0xd9, !P0 ;  /* 0x000000d92200780c */ /* 0x040fe40004761670 */
[C---:B------:R-:W-:Y:S02]  /*e400*/  ISETP.LT.OR P5, PT, R34.reuse, 0xe1, !P1 ;  /* 0x000000e12200780c */ /* 0x040fe40004fa1670 */
[C---:B------:R-:W-:Y:S02]  /*e410*/  ISETP.LT.OR P6, PT, R34.reuse, 0xe2, !P1 ;  /* 0x000000e22200780c */ /* 0x040fe40004fc1670 */
[----:B------:R-:W-:-:S07]  /*e420*/  ISETP.LT.OR P4, PT, R34, 0xe2, !P0 ;  /* 0x000000e22200780c */ /* 0x000fce0004781670 */
[----:B------:R-:W-:Y:S01]  /*e430*/  @!P3 STG.E.U8 desc[UR20][R26.64+0xd8], R11 ;  /* 0x0000d80b1a00b986 */ /* 0x000fe2000c101114 */
[----:B------:R-:W-:-:S03]  /*e440*/  ISETP.LT.OR P3, PT, R34, 0xe1, !P0 ;  /* 0x000000e12200780c */ /* 0x000fc60004761670 */
[----:B------:R0:W-:Y:S01]  /*e450*/  @!P5 STG.E.U8 desc[UR20][R24.64+0xe0], R7 ;  /* 0x0000e0071800d986 */ /* 0x0001e2000c101114 */
[----:B------:R-:W-:-:S03]  /*e460*/  ISETP.LT.OR P5, PT, R34, 0xe9, !P1 ;  /* 0x000000e92200780c */ /* 0x000fc60004fa1670 */
[----:B------:R1:W-:Y:S01]  /*e470*/  @!P6 STG.E.U8 desc[UR20][R24.64+0xe1], R9 ;  /* 0x0000e1091800e986 */ /* 0x0003e2000c101114 */
[----:B------:R-:W-:Y:S02]  /*e480*/  ISETP.LT.OR P6, PT, R34, 0xea, !P1 ;  /* 0x000000ea2200780c */ /* 0x000fe40004fc1670 */
[----:B------:R-:W-:Y:S01]  /*e490*/  F2FP.SATFINITE.E4M3.F32.PACK_AB_MERGE_C R13, RZ, R4, RZ ;  /* 0x00000004ff0d723e */ /* 0x000fe200048070ff */
[----:B------:R1:W-:Y:S01]  /*e4a0*/  @!P4 STG.E.U8 desc[UR20][R26.64+0xe1], R5 ;  /* 0x0000e1051a00c986 */ /* 0x0003e2000c101114 */
[----:B0-----:R-:W-:-:S03]  /*e4b0*/  F2FP.SATFINITE.E4M3.F32.PACK_AB_MERGE_C R7, RZ, R2, RZ ;  /* 0x00000002ff07723e */ /* 0x001fc600048070ff */
[----:B------:R-:W-:Y:S01]  /*e4c0*/  @!P3 STG.E.U8 desc[UR20][R26.64+0xe0], R13 ;  /* 0x0000e00d1a00b986 */ /* 0x000fe2000c101114 */
[----:B-1----:R-:W-:-:S03]  /*e4d0*/  F2FP.SATFINITE.E4M3.F32.PACK_AB_MERGE_C R9, RZ, R3, RZ ;  /* 0x00000003ff09723e */ /* 0x002fc600048070ff */
[----:B------:R0:W-:Y:S01]  /*e4e0*/  @!P5 STG.E.U8 desc[UR20][R24.64+0xe8], R7 ;  /* 0x0000e8071800d986 */ /* 0x0001e2000c101114 */
[C---:B------:R-:W-:Y:S02]  /*e4f0*/  ISETP.LT.OR P3, PT, R34.reuse, 0xe9, !P0 ;  /* 0x000000e92200780c */ /* 0x040fe40004761670 */
[C---:B------:R-:W-:Y:S01]  /*e500*/  ISETP.LT.OR P4, PT, R34.reuse, 0xea, !P0 ;  /* 0x000000ea2200780c */ /* 0x040fe20004781670 */
[----:B------:R1:W-:Y:S01]  /*e510*/  @!P6 STG.E.U8 desc[UR20][R24.64+0xe9], R9 ;  /* 0x0000e9091800e986 */ /* 0x0003e2000c101114 */
[C---:B------:R-:W-:Y:S01]  /*e520*/  ISETP.LT.OR P5, PT, R34.reuse, 0xf1, !P1 ;  /* 0x000000f12200780c */ /* 0x040fe20004fa1670 */
[----:B------:R-:W-:Y:S01]  /*e530*/  FMUL R2, R219, UR32 ;  /* 0x00000020db027c20 */ /* 0x000fe20008400000 */
[----:B------:R-:W-:Y:S02]  /*e540*/  ISETP.LT.OR P6, PT, R34, 0xf2, !P1 ;  /* 0x000000f22200780c */ /* 0x000fe40004fc1670 */
[----:B------:R-:W-:Y:S02]  /*e550*/  F2FP.SATFINITE.E4M3.F32.PACK_AB_MERGE_C R11, RZ, R0, RZ ;  /* 0x00000000ff0b723e */ /* 0x000fe400048070ff */
[----:B------:R-:W-:-:S03]  /*e560*/  F2FP.SATFINITE.E4M3.F32.PACK_AB_MERGE_C R5, RZ, R2, RZ ;  /* 0x00000002ff05723e */ /* 0x000fc600048070ff */
[----:B------:R-:W-:Y:S01]  /*e570*/  @!P3 STG.E.U8 desc[UR20][R26.64+0xe8], R11 ;  /* 0x0000e80b1a00b986 */ /* 0x000fe2000c101114 */
[----:B------:R-:W-:-:S03]  /*e580*/  ISETP.LT.OR P3, PT, R34, 0xf1, !P0 ;  /* 0x000000f12200780c */ /* 0x000fc60004761670 */
[----:B------:R-:W-:Y:S01]  /*e590*/  @!P4 STG.E.U8 desc[UR20][R26.64+0xe9], R5 ;  /* 0x0000e9051a00c986 */ /* 0x000fe2000c101114 */
[C---:B------:R-:W-:Y:S02]  /*e5a0*/  ISETP.LT.OR P4, PT, R34.reuse, 0xf9, !P1 ;  /* 0x000000f92200780c */ /* 0x040fe40004f81670 */
[----:B------:R-:W-:Y:S01]  /*e5b0*/  ISETP.LT.OR P1, PT, R34, 0xfa, !P1 ;  /* 0x000000fa2200780c */ /* 0x000fe20004f21670 */
[----:B--2---:R-:W-:Y:S01]  /*e5c0*/  FMUL R0, R221, UR32 ;  /* 0x00000020dd007c20 */ /* 0x004fe20008400000 */
[----:B------:R-:W-:-:S04]  /*e5d0*/  FMUL R3, R220, UR32 ;  /* 0x00000020dc037c20 */ /* 0x000fc80008400000 */
[----:B0-----:R-:W-:Y:S02]  /*e5e0*/  F2FP.SATFINITE.E4M3.F32.PACK_AB_MERGE_C R7, RZ, R0, RZ ;  /* 0x00000000ff07723e */ /* 0x001fe400048070ff */
[----:B-1----:R-:W-:Y:S01]  /*e5f0*/  F2FP.SATFINITE.E4M3.F32.PACK_AB_MERGE_C R9, RZ, R3, RZ ;  /* 0x00000003ff09723e */ /* 0x002fe200048070ff */
[----:B------:R-:W-:Y:S02]  /*e600*/  FMUL R0, R222, UR32 ;  /* 0x00000020de007c20 */ /* 0x000fe40008400000 */
[----:B------:R0:W-:Y:S01]  /*e610*/  @!P5 STG.E.U8 desc[UR20][R24.64+0xf0], R7 ;  /* 0x0000f0071800d986 */ /* 0x0001e2000c101114 */
[----:B------:R-:W-:-:S03]  /*e620*/  ISETP.LT.OR P5, PT, R34, 0xf2, !P0 ;  /* 0x000000f22200780c */ /* 0x000fc600047a1670 */
[----:B------:R1:W-:Y:S01]  /*e630*/  @!P6 STG.E.U8 desc[UR20][R24.64+0xf1], R9 ;  /* 0x0000f1091800e986 */ /* 0x0003e2000c101114 */
[C---:B------:R-:W-:Y:S02]  /*e640*/  ISETP.LT.OR P6, PT, R34.reuse, 0xf9, !P0 ;  /* 0x000000f92200780c */ /* 0x040fe400047c1670 */
[----:B------:R-:W-:Y:S01]  /*e650*/  F2FP.SATFINITE.E4M3.F32.PACK_AB_MERGE_C R13, RZ, R0, RZ ;  /* 0x00000000ff0d723e */ /* 0x000fe200048070ff */
[----:B------:R-:W-:Y:S01]  /*e660*/  FMUL R0, R223, UR32 ;  /* 0x00000020df007c20 */ /* 0x000fe20008400000 */
[----:B------:R-:W-:Y:S01]  /*e670*/  ISETP.LT.OR P0, PT, R34, 0xfa, !P0 ;  /* 0x000000fa2200780c */ /* 0x000fe20004701670 */
[----:B------:R-:W-:-:S03]  /*e680*/  FMUL R2, R225, UR32 ;  /* 0x00000020e1027c20 */ /* 0x000fc60008400000 */
[----:B0-----:R-:W-:Y:S02]  /*e690*/  F2FP.SATFINITE.E4M3.F32.PACK_AB_MERGE_C R7, RZ, R0, RZ ;  /* 0x00000000ff07723e */ /* 0x001fe400048070ff */
[----:B-1----:R-:W-:Y:S01]  /*e6a0*/  F2FP.SATFINITE.E4M3.F32.PACK_AB_MERGE_C R9, RZ, R2, RZ ;  /* 0x00000002ff09723e */ /* 0x002fe200048070ff */
[----:B---3--:R-:W-:Y:S01]  /*e6b0*/  FMUL R3, R224, UR32 ;  /* 0x00000020e0037c20 */ /* 0x008fe20008400000 */
[----:B----4-:R-:W-:Y:S01]  /*e6c0*/  FMUL R4, R226, UR32 ;  /* 0x00000020e2047c20 */ /* 0x010fe20008400000 */
[----:B------:R-:W-:-:S03]  /*e6d0*/  FMUL R5, R227, UR32 ;  /* 0x00000020e3057c20 */ /* 0x000fc60008400000 */
[----:B------:R-:W-:Y:S02]  /*e6e0*/  F2FP.SATFINITE.E4M3.F32.PACK_AB_MERGE_C R3, RZ, R3, RZ ;  /* 0x00000003ff03723e */ /* 0x000fe400048070ff */
[----:B------:R-:W-:Y:S02]  /*e6f0*/  F2FP.SATFINITE.E4M3.F32.PACK_AB_MERGE_C R11, RZ, R4, RZ ;  /* 0x00000004ff0b723e */ /* 0x000fe400048070ff */
[----:B------:R-:W-:Y:S01]  /*e700*/  F2FP.SATFINITE.E4M3.F32.PACK_AB_MERGE_C R5, RZ, R5, RZ ;  /* 0x00000005ff05723e */ /* 0x000fe200048070ff */
[----:B------:R0:W-:Y:S04]  /*e710*/  @!P3 STG.E.U8 desc[UR20][R26.64+0xf0], R13 ;  /* 0x0000f00d1a00b986 */ /* 0x0001e8000c101114 */
[----:B------:R0:W-:Y:S04]  /*e720*/  @!P5 STG.E.U8 desc[UR20][R26.64+0xf1], R7 ;  /* 0x0000f1071a00d986 */ /* 0x0001e8000c101114 */
[----:B------:R0:W-:Y:S04]  /*e730*/  @!P4 STG.E.U8 desc[UR20][R24.64+0xf8], R9 ;  /* 0x0000f8091800c986 */ /* 0x0001e8000c101114 */
[----:B------:R0:W-:Y:S04]  /*e740*/  @!P1 STG.E.U8 desc[UR20][R24.64+0xf9], R3 ;  /* 0x0000f90318009986 */ /* 0x0001e8000c101114 */
[----:B------:R0:W-:Y:S04]  /*e750*/  @!P6 STG.E.U8 desc[UR20][R26.64+0xf8], R11 ;  /* 0x0000f80b1a00e986 */ /* 0x0001e8000c101114 */
[----:B------:R0:W-:Y:S02]  /*e760*/  @!P0 STG.E.U8 desc[UR20][R26.64+0xf9], R5 ;  /* 0x0000f9051a008986 */ /* 0x0001e4000c101114 */
.L_x_293:
[----:B------:R-:W-:Y:S05]  /*e770*/  BSYNC B0 ;  /* 0x0000000000007941 */ /* 0x000fea0003800000 */
.L_x_35:
[----:B------:R-:W2:Y:S01]  /*e780*/  LDL.LU R22, [R1+0x74] ;  /* 0x0000740001167983 */ /* 0x000ea20000300800 */
[----:B0----5:R-:W-:Y:S01]  /*e790*/  IMAD.U32 R3, RZ, RZ, UR12 ;  /* 0x0000000cff037e24 */ /* 0x021fe2000f8e00ff */
[----:B------:R-:W-:Y:S02]  /*e7a0*/  ULDC.64 UR6, c[0x0][0x650] ;  /* 0x0001940000067ab9 */ /* 0x000fe40000000a00 */
[----:B------:R-:W3:Y:S01]  /*e7b0*/  LDL.LU R19, [R1+0x78] ;  /* 0x0000780001137983 */ /* 0x000ee20000300800 */
[----:B------:R-:W-:Y:S01]  /*e7c0*/  IMAD.U32 R0, RZ, RZ, UR16 ;  /* 0x00000010ff007e24 */ /* 0x000fe2000f8e00ff */
[----:B------:R0:W-:Y:S01]  /*e7d0*/  SYNCS.ARRIVE.TRANS64.A1T0 RZ, [R3+UR28], RZ ;  /* 0x000000ff03ff79a7 */ /* 0x0001e2000810001c */
[----:B------:R-:W-:Y:S02]  /*e7e0*/  IMAD.U32 R2, RZ, RZ, UR16 ;  /* 0x00000010ff027e24 */ /* 0x000fe4000f8e00ff */
[----:B------:R-:W-:Y:S02]  /*e7f0*/  IMAD.MOV.U32 R4, RZ, RZ, -0x1 ;  /* 0xffffffffff047424 */ /* 0x000fe400078e00ff */
[----:B0-----:R-:W-:Y:S01]  /*e800*/  IMAD.U32 R3, RZ, RZ, UR13 ;  /* 0x0000000dff037e24 */ /* 0x001fe2000f8e00ff */
[----:B---3--:R-:W-:-:S02]  /*e810*/  LEA R19, P0, R0, R19, 0x1 ;  /* 0x0000001300137211 */ /* 0x008fc400078008ff */
[----:B------:R-:W-:Y:S02]  /*e820*/  PRMT R0, RZ, 0x7610, R0 ;  /* 0x00007610ff007816 */ /* 0x000fe40000000000 */
[----:B--2---:R-:W-:Y:S01]  /*e830*/  LEA.HI.X R22, R2, R22, R3, 0x1, P0 ;  /* 0x0000001602167211 */ /* 0x004fe200000f0c03 */
[----:B------:R-:W-:Y:S01]  /*e840*/  IMAD.MOV.U32 R2, RZ, RZ, -0x1 ;  /* 0xffffffffff027424 */ /* 0x000fe200078e00ff */
[----:B------:R0:W-:Y:S01]  /*e850*/  STL [R1+0x78], R19 ;  /* 0x0000781301007387 */ /* 0x0001e20000100800 */
[----:B------:R-:W-:Y:S01]  /*e860*/  IMAD.MOV.U32 R3, RZ, RZ, -0x1 ;  /* 0xffffffffff037424 */ /* 0x000fe200078e00ff */
[----:B------:R-:W-:Y:S02]  /*e870*/  ISETP.GE.U32.AND P0, PT, R19, UR6, PT ;  /* 0x0000000613007c0c */ /* 0x000fe4000bf06070 */
[----:B------:R0:W-:Y:S02]  /*e880*/  STL [R1+0x74], R22 ;  /* 0x0000741601007387 */ /* 0x0001e40000100800 */
[----:B------:R-:W-:-:S02]  /*e890*/  ISETP.GE.U32.AND.EX P0, PT, R22, UR7, PT, P0 ;  /* 0x0000000716007c0c */ /* 0x000fc4000bf06100 */
[----:B------:R0:W-:Y:S04]  /*e8a0*/  STL [R1+0x7c], R4 ;  /* 0x00007c0401007387 */ /* 0x0001e80000100800 */
[----:B------:R0:W-:Y:S04]  /*e8b0*/  STL [R1+0x70], R2 ;  /* 0x0000700201007387 */ /* 0x0001e80000100800 */
[----:B------:R0:W-:Y:S03]  /*e8c0*/  STL [R1+0x80], R3 ;  /* 0x0000800301007387 */ /* 0x0001e60000100800 */
[----:B------:R-:W-:Y:S05]  /*e8d0*/  @P0 BRA `(.L_x_294) ;  /* 0x0000000400740947 */ /* 0x000fea0003800000 */
[----:B------:R-:W2:Y:S01]  /*e8e0*/  S2R R14, SR_CTAID.X ;  /* 0x00000000000e7919 */ /* 0x000ea20000002500 */
[----:B------:R-:W3:Y:S01]  /*e8f0*/  LDC.64 R8, c[0x0][0x628] ;  /* 0x00018a00ff087b82 */ /* 0x000ee20000000a00 */
[----:B------:R-:W-:Y:S01]  /*e900*/  ULDC UR6, c[0x0][0x150] ;  /* 0x0000540000067ab9 */ /* 0x000fe20000000800 */
[----:B------:R-:W-:Y:S01]  /*e910*/  IMAD.MOV.U32 R6, RZ, RZ, R19 ;  /* 0x000000ffff067224 */ /* 0x000fe200078e0013 */
[----:B------:R-:W0:Y:S01]  /*e920*/  S2R R16, SR_CTAID.Y ;  /* 0x0000000000107919 */ /* 0x000e220000002600 */
[----:B------:R-:W-:-:S04]  /*e930*/  IMAD.MOV.U32 R7, RZ, RZ, R22 ;  /* 0x000000ffff077224 */ /* 0x000fc800078e0016 */
[----:B------:R-:W0:Y:S08]  /*e940*/  LDC R17, c[0x0][0x144] ;  /* 0x00005100ff117b82 */ /* 0x000e300000000800 */
[----:B------:R-:W0:Y:S08]  /*e950*/  LDC R10, c[0x0][0x630] ;  /* 0x00018c00ff0a7b82 */ /* 0x000e300000000800 */
[----:B------:R-:W0:Y:S01]  /*e960*/  LDC.64 R12, c[0x0][0x620] ;  /* 0x00018800ff0c7b82 */ /* 0x000e220000000a00 */
[----:B---3--:R-:W-:-:S04]  /*e970*/  ISETP.NE.U32.AND P0, PT, R8, RZ, PT ;  /* 0x000000ff0800720c */ /* 0x008fc80003f05070 */
[----:B------:R-:W-:Y:S02]  /*e980*/  ISETP.NE.AND.EX P0, PT, R9, RZ, PT, P0 ;  /* 0x000000ff0900720c */ /* 0x000fe40003f05300 */
[----:B--2---:R-:W-:-:S05]  /*e990*/  I2FP.F32.U32 R0, R14 ;  /* 0x0000000e00007245 */ /* 0x004fca0000201000 */
[----:B------:R-:W-:-:S04]  /*e9a0*/  FMUL R0, R0, UR6 ;  /* 0x0000000600007c20 */ /* 0x000fc80008400000 */
[----:B------:R2:W3:Y:S02]  /*e9b0*/  F2I.U32.TRUNC.NTZ R15, R0 ;  /* 0x00000000000f7305 */ /* 0x0004e4000020f000 */
[----:B------:R-:W-:Y:S05]  /*e9c0*/  @!P0 BRA `(.L_x_295) ;  /* 0x0000000000288947 */ /* 0x000fea0003800000 */
[----:B--2---:R-:W2:Y:S02]  /*e9d0*/  LDC R0, c[0x0][0x634] ;  /* 0x00018d00ff007b82 */ /* 0x004ea40000000800 */
[----:B--2---:R-:W-:-:S05]  /*e9e0*/  IADD3 R7, P0, R19, R0, RZ ;  /* 0x0000000013077210 */ /* 0x004fca0007f1e0ff */
[----:B------:R-:W-:-:S04]  /*e9f0*/  IMAD.X R11, RZ, RZ, R22, P0 ;  /* 0x000000ffff0b7224 */ /* 0x000fc800000e0616 */
[----:B0-----:R-:W-:-:S04]  /*ea00*/  IMAD.WIDE.U32 R2, R11, R8, RZ ;  /* 0x000000080b027225 */ /* 0x001fc800078e00ff */
[----:B------:R-:W-:-:S04]  /*ea10*/  IMAD.WIDE.U32 R4, P0, R7, R9, R2 ;  /* 0x0000000907047225 */ /* 0x000fc80007800002 */
[----:B------:R-:W-:-:S04]  /*ea20*/  IMAD.WIDE.U32 R2, R7, R8, RZ ;  /* 0x0000000807027225 */ /* 0x000fc800078e00ff */
[----:B------:R-:W-:Y:S01]  /*ea30*/  IMAD.X R7, RZ, RZ, RZ, P0 ;  /* 0x000000ffff077224 */ /* 0x000fe200000e06ff */
[----:B------:R-:W-:Y:S01]  /*ea40*/  IADD3 RZ, P0, R3, R4, RZ ;  /* 0x0000000403ff7210 */ /* 0x000fe20007f1e0ff */
[----:B------:R-:W-:-:S04]  /*ea50*/  IMAD.MOV.U32 R6, RZ, RZ, R5 ;  /* 0x000000ffff067224 */ /* 0x000fc800078e0005 */
[----:B------:R-:W-:-:S08]  /*ea60*/  IMAD.WIDE.U32.X R6, R11, R9, R6, P0 ;  /* 0x000000090b067225 */ /* 0x000fd000000e0406 */
.L_x_295:
[-CC-:B0-----:R-:W-:Y:S01]  /*ea70*/  SHF.R.U64 R11, R6, R10.reuse, R7.reuse ;  /* 0x0000000a060b7219 */ /* 0x181fe20000001207 */
[----:B------:R-:W0:Y:S01]  /*ea80*/  LDC.64 R20, c[0x0][0x640] ;  /* 0x00019000ff147b82 */ /* 0x000e220000000a00 */
[----:B--2---:R-:W-:Y:S01]  /*ea90*/  SHF.R.U32.HI R0, RZ, R10, R7 ;  /* 0x0000000aff007219 */ /* 0x004fe20000011607 */
[----:B------:R-:W-:Y:S01]  /*eaa0*/  IMAD.MOV.U32 R2, RZ, RZ, R19 ;  /* 0x000000ffff027224 */ /* 0x000fe200078e0013 */
[----:B------:R-:W-:Y:S01]  /*eab0*/  IADD3 R5, P0, RZ, -R11, RZ ;  /* 0x8000000bff057210 */ /* 0x000fe20007f1e0ff */
[----:B---3--:R-:W-:Y:S01]  /*eac0*/  IMAD.MOV R15, RZ, RZ, -R15 ;  /* 0x000000ffff0f7224 */ /* 0x008fe200078e0a0f */
[----:B------:R-:W-:Y:S01]  /*ead0*/  ULDC UR6, c[0x0][0x154] ;  /* 0x0000550000067ab9 */ /* 0x000fe20000000800 */
[----:B------:R-:W-:Y:S02]  /*eae0*/  IMAD.MOV.U32 R7, RZ, RZ, 0x1 ;  /* 0x00000001ff077424 */ /* 0x000fe400078e00ff */
[----:B------:R-:W2:Y:S01]  /*eaf0*/  LDC R4, c[0x0][0x618] ;  /* 0x00018600ff047b82 */ /* 0x000ea20000000800 */
[----:B------:R-:W-:-:S02]  /*eb00*/  IMAD.X R3, RZ, RZ, ~R0, P0 ;  /* 0x000000ffff037224 */ /* 0x000fc400000e0e00 */
[----:B------:R-:W-:Y:S02]  /*eb10*/  IMAD R17, R17, R15, R14 ;  /* 0x0000000f11117224 */ /* 0x000fe400078e020e */
[-C--:B------:R-:W-:Y:S02]  /*eb20*/  IMAD R0, R3, R12.reuse, RZ ;  /* 0x0000000c03007224 */ /* 0x080fe400078e02ff */
[----:B------:R-:W-:Y:S01]  /*eb30*/  IMAD.MOV.U32 R3, RZ, RZ, R22 ;  /* 0x000000ffff037224 */ /* 0x000fe200078e0016 */
[----:B------:R-:W3:Y:S01]  /*eb40*/  LDC R6, c[0x0][0x608] ;  /* 0x00018200ff067b82 */ /* 0x000ee20000000800 */
[----:B------:R-:W-:-:S04]  /*eb50*/  IMAD.WIDE.U32 R2, R5, R12, R2 ;  /* 0x0000000c05027225 */ /* 0x000fc800078e0002 */
[----:B------:R-:W-:-:S03]  /*eb60*/  IMAD R5, R5, R13, R0 ;  /* 0x0000000d05057224 */ /* 0x000fc600078e0200 */
[----:B------:R-:W5:Y:S01]  /*eb70*/  LDC R18, c[0x0][0x658] ;  /* 0x00019600ff127b82 */ /* 0x000f620000000800 */
[----:B------:R-:W-:Y:S01]  /*eb80*/  I2FP.F32.U32 R0, R16 ;  /* 0x0000001000007245 */ /* 0x000fe20000201000 */
[----:B------:R-:W-:Y:S01]  /*eb90*/  IMAD.IADD R3, R3, 0x1, R5 ;  /* 0x0000000103037824 */ /* 0x000fe200078e0205 */
[----:B0-----:R-:W-:Y:S01]  /*eba0*/  ISETP.NE.U32.AND P0, PT, R20, RZ, PT ;  /* 0x000000ff1400720c */ /* 0x001fe20003f05070 */
[----:B------:R-:W-:Y:S02]  /*ebb0*/  IMAD.MOV.U32 R5, RZ, RZ, -0x1 ;  /* 0xffffffffff057424 */ /* 0x000fe400078e00ff */
[----:B------:R-:W-:Y:S02]  /*ebc0*/  FMUL R0, R0, UR6 ;  /* 0x0000000600007c20 */ /* 0x000fe40008400000 */
[----:B------:R-:W0:Y:S01]  /*ebd0*/  LDC R15, c[0x0][0x148] ;  /* 0x00005200ff0f7b82 */ /* 0x000e220000000800 */
[----:B--2---:R-:W-:Y:S01]  /*ebe0*/  SHF.R.U64 R10, R2, R4, R3 ;  /* 0x00000004020a7219 */ /* 0x004fe20000001203 */
[----:B------:R2:W0:Y:S01]  /*ebf0*/  F2I.U32.TRUNC.NTZ R13, R0 ;  /* 0x00000000000d7305 */ /* 0x000422000020f000 */
[----:B------:R-:W-:-:S02]  /*ec00*/  ISETP.NE.AND.EX P0, PT, R21, RZ, PT, P0 ;  /* 0x000000ff1500720c */ /* 0x000fc40003f05300 */
[----:B------:R-:W-:-:S03]  /*ec10*/  SHF.R.U32.HI R3, RZ, R4, R3 ;  /* 0x00000004ff037219 */ /* 0x000fc60000011603 */
[----:B------:R-:W0:Y:S01]  /*ec20*/  LDC R14, c[0x0][0x600] ;  /* 0x00018000ff0e7b82 */ /* 0x000e220000000800 */
[-CC-:B---3--:R-:W-:Y:S02]  /*ec30*/  SHF.R.U64 R8, R10, R6.reuse, R3.reuse ;  /* 0x000000060a087219 */ /* 0x188fe40000001203 */
[----:B------:R-:W-:-:S05]  /*ec40*/  SHF.R.U32.HI R3, RZ, R6, R3 ;  /* 0x00000006ff037219 */ /* 0x000fca0000011603 */
[----:B------:R-:W3:Y:S01]  /*ec50*/  LDC R22, c[0x0][0x648] ;  /* 0x00019200ff167b82 */ /* 0x000ee20000000800 */
[-CC-:B-----5:R-:W-:Y:S02]  /*ec60*/  SHF.R.U64 R12, R8, R18.reuse, R3.reuse ;  /* 0x00000012080c7219 */ /* 0x1a0fe40000001203 */
[-C--:B------:R-:W-:Y:S02]  /*ec70*/  SHF.L.U32 R5, R5, R18.reuse, RZ ;  /* 0x0000001205057219 */ /* 0x080fe400000006ff */
[-C--:B------:R-:W-:Y:S01]  /*ec80*/  SHF.R.U32.HI R3, RZ, R18.reuse, R3 ;  /* 0x00000012ff037219 */ /* 0x080fe20000011603 */
[----:B------:R-:W-:Y:S01]  /*ec90*/  IMAD.MOV.U32 R2, RZ, RZ, R12 ;  /* 0x000000ffff027224 */ /* 0x000fe200078e000c */
[----:B------:R-:W-:Y:S01]  /*eca0*/  SHF.L.U32 R18, R7, R18, RZ ;  /* 0x0000001207127219 */ /* 0x000fe200000006ff */
[----:B------:R-:W0:Y:S01]  /*ecb0*/  LDC R23, c[0x0][0x638] ;  /* 0x00018e00ff177b82 */ /* 0x000e220000000800 */
[----:B------:R-:W-:-:S07]  /*ecc0*/  LOP3.LUT R19, RZ, R5, RZ, 0x33, !PT ;  /* 0x00000005ff137212 */ /* 0x000fce00078e33ff */
[----:B------:R-:W0:Y:S01]  /*ecd0*/  LDC R24, c[0x0][0x610] ;  /* 0x00018400ff187b82 */ /* 0x000e220000000800 */
[----:B--2---:R-:W-:Y:S05]  /*ece0*/  @!P0 BRA `(.L_x_296) ;  /* 0x0000000000288947 */ /* 0x004fea0003800000 */
        /* <DEDUP_REMOVED lines=10> */
.L_x_296:
[----:B---3--:R-:W-:Y:S01]  /*ed90*/  SHF.R.U64 R0, R2, R22, R3 ;  /* 0x0000001602007219 */ /* 0x008fe20000001203 */
[----:B0-----:R-:W-:Y:S01]  /*eda0*/  VIADD R7, R14, 0xffffffff ;  /* 0xffffffff0e077836 */ /* 0x001fe20000000000 */
[----:B------:R-:W-:Y:S01]  /*edb0*/  LOP3.LUT R5, R8, R19, RZ, 0xc0, !PT ;  /* 0x0000001308057212 */ /* 0x000fe200078ec0ff */
[----:B------:R-:W-:Y:S02]  /*edc0*/  IMAD.MOV R13, RZ, RZ, -R13 ;  /* 0x000000ffff0d7224 */ /* 0x000fe400078e0a0d */
[----:B------:R-:W-:Y:S02]  /*edd0*/  IMAD.MOV R3, RZ, RZ, -R0 ;  /* 0x000000ffff037224 */ /* 0x000fe400078e0a00 */
[----:B------:R-:W-:Y:S01]  /*ede0*/  IMAD R2, R18, R0, R5 ;  /* 0x0000000012027224 */ /* 0x000fe200078e0205 */
[----:B------:R-:W-:Y:S01]  /*edf0*/  LOP3.LUT R5, R10, R7, RZ, 0xc0, !PT ;  /* 0x000000070a057212 */ /* 0x000fe200078ec0ff */
[----:B------:R-:W-:Y:S02]  /*ee00*/  @P2 IMAD R17, R15, R13, R16 ;  /* 0x0000000d0f112224 */ /* 0x000fe400078e0210 */
[----:B------:R-:W-:-:S02]  /*ee10*/  IMAD R0, R3, R23, R12 ;  /* 0x0000001703007224 */ /* 0x000fc400078e020c */
[----:B------:R-:W-:Y:S02]  /*ee20*/  IMAD.MOV.U32 R4, RZ, RZ, 0x1 ;  /* 0x00000001ff047424 */ /* 0x000fe400078e00ff */
[----:B------:R-:W-:Y:S02]  /*ee30*/  IMAD R2, R2, R24, R17 ;  /* 0x0000001802027224 */ /* 0x000fe400078e0211 */
[----:B------:R-:W-:Y:S01]  /*ee40*/  IMAD R3, R0, R14, R5 ;  /* 0x0000000e00037224 */ /* 0x000fe200078e0205 */
[----:B------:R-:W-:-:S04]  /*ee50*/  PRMT R0, R4, 0x7610, R0 ;  /* 0x0000761004007816 */ /* 0x000fc80000000000 */
[----:B------:R-:W-:Y:S02]  /*ee60*/  SEL R4, R3, R2, !P2 ;  /* 0x0000000203047207 */ /* 0x000fe40005000000 */
[----:B------:R-:W-:-:S03]  /*ee70*/  SEL R2, R2, R3, !P2 ;  /* 0x0000000302027207 */ /* 0x000fc60005000000 */
[----:B------:R2:W-:Y:S04]  /*ee80*/  STL [R1+0x80], R4 ;  /* 0x0000800401007387 */ /* 0x0005e80000100800 */
[----:B------:R2:W-:Y:S04]  /*ee90*/  STL [R1+0x70], R11 ;  /* 0x0000700b01007387 */ /* 0x0005e80000100800 */
[----:B------:R2:W-:Y:S02]  /*eea0*/  STL [R1+0x7c], R2 ;  /* 0x00007c0201007387 */ /* 0x0005e40000100800 */
.L_x_294:
[----:B------:R-:W-:Y:S01]  /*eeb0*/  LOP3.LUT P0, RZ, R0, 0xff, RZ, 0xc0, !PT ;  /* 0x000000ff00ff7812 */ /* 0x000fe2000780c0ff */
[----:B------:R-:W-:-:S12]  /*eec0*/  ULOP3.LUT UR27, UR27, 0x1, URZ, 0x3c, !UPT ;  /* 0x000000011b1b7892 */ /* 0x000fd8000f8e3c3f */
[----:B------:R-:W-:Y:S05]  /*eed0*/  @P0 BRA `(.L_x_297) ;  /* 0xffffff2400a80947 */ /* 0x000fea000383ffff */
[----:B------:R-:W-:Y:S05]  /*eee0*/  EXIT ;  /* 0x000000000000794d */ /* 0x000fea0003800000 */
.L_x_13:
[----:B------:R-:W-:-:S08]  /*eef0*/  ISETP.NE.AND P0, PT, RZ, UR6, PT ;  /* 0x00000006ff007c0c */ /* 0x000fd0000bf05270 */
[----:B0123--:R-:W0:-:S00]  /*ef00*/  USETMAXREG.DEALLOC.CTAPOOL 0x28 ;  /* 0x00000028000079c8 */ /* 0x00fe0000080e0500 */
[----:B------:R-:W-:Y:S05]  /*ef10*/  @P0 EXIT ;  /* 0x000000000000094d */ /* 0x000fea0003800000 */
[----:B0-----:R-:W-:Y:S01]  /*ef20*/  LOP3.LUT P0, RZ, R0, 0xff, RZ, 0xc0, !PT ;  /* 0x000000ff00ff7812 */ /* 0x001fe2000780c0ff */
[----:B------:R-:W-:Y:S02]  /*ef30*/  IMAD.MOV.U32 R0, RZ, RZ, 0x1 ;  /* 0x00000001ff007424 */ /* 0x000fe400078e00ff */
[----:B------:R-:W-:-:S10]  /*ef40*/  IMAD.MOV.U32 R8, RZ, RZ, RZ ;  /* 0x000000ffff087224 */ /* 0x000fd400078e00ff */
[----:B------:R-:W-:Y:S05]  /*ef50*/  @!P0 BRA `(.L_x_298) ;  /* 0x0000000c00408947 */ /* 0x000fea0003800000 */
[----:B------:R-:W-:Y:S01]  /*ef60*/  LOP3.LUT P0, RZ, R3, 0x1f, RZ, 0xc0, !PT ;  /* 0x0000001f03ff7812 */ /* 0x000fe2000780c0ff */
[----:B------:R-:W-:Y:S01]  /*ef70*/  ULDC UR5, c[0x0][0x658] ;  /* 0x0001960000057ab9 */ /* 0x000fe20000000800 */
[----:B------:R-:W-:Y:S01]  /*ef80*/  UMOV UR6, 0xffffffff ;  /* 0xffffffff00067882 */ /* 0x000fe20000000000 */
[----:B------:R-:W-:Y:S01]  /*ef90*/  BSSY B0, `(.L_x_298) ;  /* 0x00000cc000007945 */ /* 0x000fe20003800000 */
[----:B------:R-:W-:Y:S01]  /*efa0*/  USHF.L.U32 UR6, UR6, UR5, URZ ;  /* 0x0000000506067299 */ /* 0x000fe2000800063f */
[C---:B------:R-:W-:Y:S01]  /*efb0*/  ISETP.NE.AND P3, PT, R2.reuse, RZ, PT ;  /* 0x000000ff0200720c */ /* 0x040fe20003f65270 */
[----:B------:R-:W-:Y:S01]  /*efc0*/  IMAD.MOV.U32 R9, RZ, RZ, 0x1 ;  /* 0x00000001ff097424 */ /* 0x000fe200078e00ff */
[----:B------:R-:W-:Y:S01]  /*efd0*/  ISETP.NE.OR P0, PT, R2, RZ, !P0 ;  /* 0x000000ff0200720c */ /* 0x000fe20004705670 */
[----:B------:R-:W-:Y:S01]  /*efe0*/  IMAD.MOV.U32 R0, RZ, RZ, 0x1 ;  /* 0x00000001ff007424 */ /* 0x000fe200078e00ff */
[----:B------:R-:W-:Y:S01]  /*eff0*/  ULDC UR4, c[0x0][0x600] ;  /* 0x0001800000047ab9 */ /* 0x000fe20000000800 */
[----:B------:R-:W-:Y:S01]  /*f000*/  IMAD.MOV.U32 R8, RZ, RZ, RZ ;  /* 0x000000ffff087224 */ /* 0x000fe200078e00ff */
[----:B------:R-:W-:Y:S01]  /*f010*/  UMOV UR7, 0x1 ;  /* 0x0000000100077882 */ /* 0x000fe20000000000 */
[----:B------:R-:W-:-:S02]  /*f020*/  UIADD3 UR26, UR14, 0x1, URZ ;  /* 0x000000010e1a7890 */ /* 0x000fc4000fffe03f */
[----:B------:R-:W-:Y:S02]  /*f030*/  ULOP3.LUT UR27, UR15, 0x2, URZ, 0xfc, !UPT ;  /* 0x000000020f1b7892 */ /* 0x000fe4000f8efc3f */
[----:B------:R-:W-:Y:S02]  /*f040*/  UIADD3 UR20, UR4, -0x1, URZ ;  /* 0xffffffff04147890 */ /* 0x000fe4000fffe03f */
[----:B------:R-:W-:Y:S02]  /*f050*/  USHF.L.U32 UR22, UR7, UR5, URZ ;  /* 0x0000000507167299 */ /* 0x000fe4000800063f */
[----:B------:R-:W-:Y:S01]  /*f060*/  ULOP3.LUT UR21, URZ, UR6, URZ, 0x33, !UPT ;  /* 0x000000063f157292 */ /* 0x000fe2000f8e333f */
[----:B------:R-:W-:-:S11]  /*f070*/  ULDC.64 UR24, c[0x0][0x198] ;  /* 0x0000660000187ab9 */ /* 0x000fd60000000a00 */
.L_x_310:
[----:B------:R-:W-:-:S03]  /*f080*/  UMOV UR4, 0xffffffff ;  /* 0xffffffff00047882 */ /* 0x000fc60000000000 */
[----:B01----:R-:W-:Y:S05]  /*f090*/  BRA.DIV UR4, `(.L_x_299) ;  /* 0x0000001204407947 */ /* 0x003fea000b800000 */
[----:B------:R-:W-:-:S13]  /*f0a0*/  ELECT P1, URZ, PT ;  /* 0x00000000003f782f */ /* 0x000fda0003820000 */
.L_x_324:
[----:B------:R-:W0:Y:S01]  /*f0b0*/  LDC R2, c[0x0][0x28c] ;  /* 0x0000a300ff027b82 */ /* 0x000e220000000800 */
[----:B------:R-:W-:Y:S01]  /*f0c0*/  BSSY B1, `(.L_x_300) ;  /* 0x000003b000017945 */ /* 0x000fe20003800000 */
[----:B0-----:R-:W-:-:S13]  /*f0d0*/  ISETP.LT.OR P1, PT, R2, 0x1, !P1 ;  /* 0x000000010200780c */ /* 0x001fda0004f21670 */
[----:B------:R-:W-:Y:S05]  /*f0e0*/  @P1 BRA `(.L_x_301) ;  /* 0x0000000000e01947 */ /* 0x000fea0003800000 */
[----:B------:R-:W2:Y:S04]  /*f0f0*/  LDL.LU R4, [R1+0x80] ;  /* 0x0000800001047983 */ /* 0x000ea80000300800 */
[----:B------:R-:W3:Y:S01]  /*f100*/  LDL.LU R3, [R1+0x7c] ;  /* 0x00007c0001037983 */ /* 0x000ee20000300800 */
[----:B------:R-:W-:Y:S02]  /*f110*/  IMAD.MOV.U32 R12, RZ, RZ, RZ ;  /* 0x000000ffff0c7224 */ /* 0x000fe400078e00ff */
[----:B------:R-:W-:Y:S02]  /*f120*/  IMAD.U32 R13, RZ, RZ, UR26 ;  /* 0x0000001aff0d7e24 */ /* 0x000fe4000f8e00ff */
[----:B------:R-:W-:Y:S02]  /*f130*/  IMAD.MOV.U32 R2, RZ, RZ, R0 ;  /* 0x000000ffff027224 */ /* 0x000fe400078e0000 */
[----:B--2---:R-:W-:-:S02]  /*f140*/  IMAD.SHL.U32 R6, R4, 0x100, RZ ;  /* 0x0000010004067824 */ /* 0x004fc400078e00ff */
[----:B---3--:R-:W-:Y:S02]  /*f150*/  IMAD.SHL.U32 R7, R3, 0x40, RZ ;  /* 0x0000004003077824 */ /* 0x008fe400078e00ff */
[----:B------:R-:W-:-:S07]  /*f160*/  IMAD.MOV.U32 R3, RZ, RZ, R8 ;  /* 0x000000ffff037224 */ /* 0x000fce00078e0008 */
.L_x_305:
[----:B------:R-:W0:Y:S01]  /*f170*/  S2R R5, SR_CgaCtaId ;  /* 0x0000000000057919 */ /* 0x000e220000008800 */
[----:B------:R-:W-:-:S04]  /*f180*/  MOV R4, 0x400 ;  /* 0x0000040000047802 */ /* 0x000fc80000000f00 */
[----:B0-----:R-:W-:Y:S02]  /*f190*/  LEA R10, R5, R4, 0x18 ;  /* 0x00000004050a7211 */ /* 0x001fe400078ec0ff */
[----:B------:R-:W-:Y:S01]  /*f1a0*/  SHF.L.U32 R4, R2, 0x1f, RZ ;  /* 0x0000001f02047819 */ /* 0x000fe200000006ff */
[----:B------:R-:W0:Y:S02]  /*f1b0*/  @!P3 LDC R5, c[0x0][0x500] ;  /* 0x00014000ff05bb82 */ /* 0x000e240000000800 */
[----:B------:R-:W-:-:S04]  /*f1c0*/  IMAD R11, R3, 0x8, R10 ;  /* 0x00000008030b7824 */ /* 0x000fc800078e020a */
[----:B------:R-:W1:Y:S02]  /*f1d0*/  SYNCS.PHASECHK.TRANS64.TRYWAIT P1, [R11+URZ+0x28], R4 ;  /* 0x000028040b0075a7 */ /* 0x000e64000802017f */
[----:B-1----:R-:W-:Y:S05]  /*f1e0*/  @!P1 BRA `(.L_x_302) ;  /* 0x00000010000c9947 */ /* 0x002fea0003800000 */
.L_x_325:
[----:B------:R-:W-:Y:S01]  /*f1f0*/  UPRMT UR4, UR27, 0x9910, URZ ;  /* 0x000099101b047896 */ /* 0x000fe2000800003f */
[----:B0-----:R0:W-:Y:S03]  /*f200*/  @!P3 SYNCS.ARRIVE.TRANS64 RZ, [R11+URZ], R5 ;  /* 0x000000050bffb9a7 */ /* 0x0011e6000800003f */
[----:B------:R-:W-:-:S06]  /*f210*/  UISETP.NE.AND UP0, UPT, UR4, 0x2, UPT ;  /* 0x000000020400788c */ /* 0x000fcc000bf05270 */
[----:B------:R-:W-:-:S13]  /*f220*/  PLOP3.LUT P1, PT, PT, PT, UP0, 0x80, 0x0 ;  /* 0x000000000000781c */ /* 0x000fda0003f2f008 */
[----:B0-----:R-:W-:Y:S05]  /*f230*/  @P1 BRA `(.L_x_303) ;  /* 0x0000000000041947 */ /* 0x001fea0003800000 */
[----:B------:R-:W-:Y:S01]  /*f240*/  BPT.TRAP 0x1 ;  /* 0x000000040000795c */ /* 0x000fe20000300000 */
.L_x_303:
[----:B------:R-:W-:Y:S05]  /*f250*/  @P0 BRA `(.L_x_304) ;  /* 0x0000000000040947 */ /* 0x000fea0003800000 */
[----:B------:R-:W-:Y:S01]  /*f260*/  BPT.TRAP 0x1 ;  /* 0x000000040000795c */ /* 0x000fe20000300000 */
.L_x_304:
[----:B------:R-:W2:Y:S01]  /*f270*/  LDL R5, [R1+0x70] ;  /* 0x0000700001057983 */ /* 0x000ea20000100800 */
[--C-:B-1----:R-:W-:Y:S01]  /*f280*/  IMAD R4, R3, 0x2000, R10.reuse ;  /* 0x0000200003047824 */ /* 0x102fe200078e020a */
[----:B------:R-:W-:Y:S01]  /*f290*/  R2UR UR9, R11 ;  /* 0x000000000b0972ca */ /* 0x000fe200000e0000 */
[----:B------:R-:W-:Y:S01]  /*f2a0*/  IMAD R10, R3, 0x8000, R10 ;  /* 0x00008000030a7824 */ /* 0x000fe200078e020a */
[----:B------:R-:W-:Y:S01]  /*f2b0*/  UIADD3 UR4, UP0, UR24, 0xf0, URZ ;  /* 0x000000f018047890 */ /* 0x000fe2000ff1e03f */
[----:B------:R-:W-:Y:S01]  /*f2c0*/  VIADD R13, R13, 0xffffffff ;  /* 0xffffffff0d0d7836 */ /* 0x000fe20000000000 */
[----:B------:R-:W-:Y:S01]  /*f2d0*/  R2UR UR5, R4 ;  /* 0x00000000040572ca */ /* 0x000fe200000e0000 */
[----:B------:R-:W-:Y:S01]  /*f2e0*/  UIADD3 UR28, UP1, UR24, 0x1f0, URZ ;  /* 0x000001f0181c7890 */ /* 0x000fe2000ff3e03f */
[----:B------:R-:W-:Y:S01]  /*f2f0*/  R2UR UR8, R10 ;  /* 0x000000000a0872ca */ /* 0x000fe200000e0000 */
[----:B------:R-:W-:Y:S01]  /*f300*/  VIADD R3, R3, 0x1 ;  /* 0x0000000103037836 */ /* 0x000fe20000000000 */
[----:B------:R-:W-:Y:S01]  /*f310*/  R2UR UR11, R7 ;  /* 0x00000000070b72ca */ /* 0x000fe200000e0000 */
[----:B------:R-:W-:Y:S01]  /*f320*/  UIADD3.X UR29, URZ, UR25, URZ, UP1, !UPT ;  /* 0x000000193f1d7290 */ /* 0x000fe20008ffe43f */
[----:B------:R-:W-:Y:S01]  /*f330*/  R2UR UR10, R12 ;  /* 0x000000000c0a72ca */ /* 0x000fe200000e0000 */
[----:B------:R-:W-:Y:S01]  /*f340*/  UMOV UR6, 0x0 ;  /* 0x0000000000067882 */ /* 0x000fe20000000000 */
[----:B------:R-:W-:Y:S01]  /*f350*/  R2UR UR23, R6 ;  /* 0x00000000061772ca */ /* 0x000fe200000e0000 */
[----:B------:R-:W-:Y:S01]  /*f360*/  UMOV UR7, 0x10000000 ;  /* 0x1000000000077882 */ /* 0x000fe20000000000 */
[----:B------:R-:W-:Y:S01]  /*f370*/  ISETP.GT.AND P4, PT, R13, 0x1, PT ;  /* 0x000000010d00780c */ /* 0x000fe20003f84270 */
[----:B------:R-:W-:Y:S01]  /*f380*/  VIADD R12, R12, 0x80 ;  /* 0x000000800c0c7836 */ /* 0x000fe20000000000 */
[----:B------:R-:W-:Y:S01]  /*f390*/  ISETP.NE.AND P1, PT, R3, 0x5, PT ;  /* 0x000000050300780c */ /* 0x000fe20003f25270 */
[----:B------:R-:W-:-:S02]  /*f3a0*/  UIADD3 UR18, UR5, 0x180, URZ ;  /* 0x0000018005127890 */ /* 0x000fc4000fffe03f */
[----:B------:R-:W-:Y:S01]  /*f3b0*/  UIADD3.X UR5, URZ, UR25, URZ, UP0, !UPT ;  /* 0x000000193f057290 */ /* 0x000fe200087fe43f */
[----:B------:R-:W-:Y:S01]  /*f3c0*/  SEL R3, R3, RZ, P1 ;  /* 0x000000ff03037207 */ /* 0x000fe20000800000 */
[----:B------:R-:W-:-:S03]  /*f3d0*/  UIADD3 UR19, UR8, 0xa180, URZ ;  /* 0x0000a18008137890 */ /* 0x000fc6000fffe03f */
[----:B------:R-:W-:Y:S01]  /*f3e0*/  UMOV UR8, UR18 ;  /* 0x0000001200087c82 */ /* 0x000fe20008000000 */
[----:B--2---:R-:W-:Y:S02]  /*f3f0*/  R2UR UR12, R5 ;  /* 0x00000000050c72ca */ /* 0x004fe400000e0000 */
[----:B------:R-:W-:-:S04]  /*f400*/  SEL R5, RZ, 0x1, P1 ;  /* 0x00000001ff057807 */ /* 0x000fc80000800000 */
[----:B------:R-:W-:-:S07]  /*f410*/  LOP3.LUT R2, R2, R5, RZ, 0x3c, !PT ;  /* 0x0000000502027212 */ /* 0x000fce00078e3cff */
[----:B------:R0:W-:Y:S02]  /*f420*/  UTMALDG.3D [UR8], [UR4], desc[UR6] ;  /* 0x00000608040075b4 */ /* 0x0001e40008011000 */
[----:B0-----:R-:W-:Y:S01]  /*f430*/  UMOV UR8, UR19 ;  /* 0x0000001300087c82 */ /* 0x001fe20008000000 */
[----:B------:R-:W-:Y:S02]  /*f440*/  UMOV UR11, UR23 ;  /* 0x00000017000b7c82 */ /* 0x000fe40008000000 */
[----:B------:R0:W-:Y:S02]  /*f450*/  UTMALDG.3D [UR8], [UR28], desc[UR6] ;  /* 0x000006081c0075b4 */ /* 0x0001e40008011000 */
[----:B0-----:R-:W-:Y:S05]  /*f460*/  @P4 BRA `(.L_x_305) ;  /* 0xfffffffc00404947 */ /* 0x001fea000383ffff */
.L_x_301:
[----:B------:R-:W-:Y:S05]  /*f470*/  BSYNC B1 ;  /* 0x0000000000017941 */ /* 0x000fea0003800000 */
.L_x_300:
[----:B------:R-:W2:Y:S01]  /*f480*/  LDL.LU R15, [R1+0x74] ;  /* 0x00007400010f7983 */ /* 0x000ea20000300800 */
[----:B------:R-:W-:Y:S01]  /*f490*/  LOP3.LUT P5, RZ, R9, 0xff, RZ, 0xc0, !PT ;  /* 0x000000ff09ff7812 */ /* 0x000fe200078ac0ff */
[----:B------:R-:W-:Y:S01]  /*f4a0*/  VIADD R8, R8, UR14 ;  /* 0x0000000e08087c36 */ /* 0x000fe20008000000 */
[----:B------:R-:W-:Y:S01]  /*f4b0*/  UISETP.GE.U32.AND UP0, UPT, UR14, 0x5, UPT ;  /* 0x000000050e00788c */ /* 0x000fe2000bf06070 */
[----:B------:R-:W3:Y:S01]  /*f4c0*/  LDL.LU R14, [R1+0x78] ;  /* 0x00007800010e7983 */ /* 0x000ee20000300800 */
[----:B------:R-:W-:Y:S01]  /*f4d0*/  IMAD.U32 R5, RZ, RZ, UR14 ;  /* 0x0000000eff057e24 */ /* 0x000fe2000f8e00ff */
[----:B------:R-:W-:Y:S01]  /*f4e0*/  ULDC.64 UR4, c[0x0][0x650] ;  /* 0x0001940000047ab9 */ /* 0x000fe20000000a00 */
[----:B------:R-:W-:Y:S01]  /*f4f0*/  ISETP.GT.U32.AND P1, PT, R8, 0x4, PT ;  /* 0x000000040800780c */ /* 0x000fe20003f24070 */
[----:B------:R-:W-:Y:S01]  /*f500*/  BSSY B1, `(.L_x_306) ;  /* 0x0000072000017945 */ /* 0x000fe20003800000 */
[----:B------:R-:W-:Y:S02]  /*f510*/  PLOP3.LUT P4, PT, PT, PT, UP0, 0x80, 0x0 ;  /* 0x000000000000781c */ /* 0x000fe40003f8f008 */
[----:B------:R-:W-:-:S02]  /*f520*/  ISETP.LT.U32.AND P1, PT, R5, 0x5, P1 ;  /* 0x000000050500780c */ /* 0x000fc40000f21070 */
[----:B------:R-:W-:Y:S01]  /*f530*/  PRMT R9, RZ, 0x7610, R9 ;  /* 0x00007610ff097816 */ /* 0x000fe20000000009 */
[----:B------:R-:W0:Y:S01]  /*f540*/  @P5 S2R R3, SR_CgaCtaId ;  /* 0x0000000000035919 */ /* 0x000e220000008800 */
[----:B------:R-:W-:-:S04]  /*f550*/  @P5 MOV R2, 0x400 ;  /* 0x0000040000025802 */ /* 0x000fc80000000f00 */
[----:B0-----:R-:W-:Y:S01]  /*f560*/  @P5 LEA R4, R3, R2, 0x18 ;  /* 0x0000000203045211 */ /* 0x001fe200078ec0ff */
[----:B------:R-:W-:-:S03]  /*f570*/  IMAD.WIDE.U32 R2, R8, -0x33333333, RZ ;  /* 0xcccccccd08027825 */ /* 0x000fc600078e00ff */
[----:B------:R0:W-:Y:S02]  /*f580*/  @P5 SYNCS.ARRIVE.TRANS64.A1T0 RZ, [R4+URZ+0x88], RZ ;  /* 0x000088ff04ff59a7 */ /* 0x0001e4000810003f */
[----:B------:R-:W-:Y:S02]  /*f590*/  SHF.R.U32.HI R5, RZ, 0x2, R3 ;  /* 0x00000002ff057819 */ /* 0x000fe40000011603 */
[----:B------:R-:W-:Y:S02]  /*f5a0*/  SEL R3, RZ, 0x1, !P1 ;  /* 0x00000001ff037807 */ /* 0x000fe40004800000 */
[----:B------:R-:W-:Y:S01]  /*f5b0*/  PRMT R2, RZ, 0x7610, R2 ;  /* 0x00007610ff027816 */ /* 0x000fe20000000002 */
[----:B------:R-:W-:Y:S01]  /*f5c0*/  IMAD R8, R5, -0x5, R8 ;  /* 0xfffffffb05087824 */ /* 0x000fe200078e0208 */
[----:B------:R-:W-:Y:S01]  /*f5d0*/  LOP3.LUT R0, R0, R3, RZ, 0x3c, !PT ;  /* 0x0000000300007212 */ /* 0x000fe200078e3cff */
[----:B0-----:R-:W-:Y:S02]  /*f5e0*/  IMAD.MOV.U32 R4, RZ, RZ, -0x1 ;  /* 0xffffffffff047424 */ /* 0x001fe400078e00ff */
[----:B------:R-:W-:Y:S01]  /*f5f0*/  IMAD.MOV.U32 R3, RZ, RZ, -0x1 ;  /* 0xffffffffff037424 */ /* 0x000fe200078e00ff */
[----:B------:R-:W-:Y:S01]  /*f600*/  @P4 LOP3.LUT R0, R0, 0x1, R5, 0x78, !PT ;  /* 0x0000000100004812 */ /* 0x000fe200078e7805 */
[----:B------:R-:W-:Y:S01]  /*f610*/  IMAD.MOV.U32 R5, RZ, RZ, -0x1 ;  /* 0xffffffffff057424 */ /* 0x000fe200078e00ff */
[----:B---3--:R-:W-:-:S04]  /*f620*/  IADD3 R14, P5, R14, UR16, RZ ;  /* 0x000000100e0e7c10 */ /* 0x008fc8000ffbe0ff */
[----:B--2---:R-:W-:Y:S01]  /*f630*/  IADD3.X R15, R15, UR13, RZ, P5, !PT ;  /* 0x0000000d0f0f7c10 */ /* 0x004fe2000affe4ff */
[----:B------:R0:W-:Y:S01]  /*f640*/  STL [R1+0x78], R14 ;  /* 0x0000780e01007387 */ /* 0x0001e20000100800 */
[----:B------:R-:W-:-:S03]  /*f650*/  ISETP.GE.U32.AND P1, PT, R14, UR4, PT ;  /* 0x000000040e007c0c */ /* 0x000fc6000bf26070 */
[----:B------:R0:W-:Y:S01]  /*f660*/  STL [R1+0x74], R15 ;  /* 0x0000740f01007387 */ /* 0x0001e20000100800 */
[----:B------:R-:W-:-:S03]  /*f670*/  ISETP.GE.U32.AND.EX P1, PT, R15, UR5, PT, P1 ;  /* 0x000000050f007c0c */ /* 0x000fc6000bf26110 */
[----:B------:R0:W-:Y:S04]  /*f680*/  STL [R1+0x7c], R5 ;  /* 0x00007c0501007387 */ /* 0x0001e80000100800 */
[----:B------:R0:W-:Y:S04]  /*f690*/  STL [R1+0x80], R4 ;  /* 0x0000800401007387 */ /* 0x0001e80000100800 */
[----:B------:R0:W-:Y:S02]  /*f6a0*/  STL [R1+0x70], R3 ;  /* 0x0000700301007387 */ /* 0x0001e40000100800 */
[----:B------:R-:W-:Y:S05]  /*f6b0*/  @P1 BRA `(.L_x_307) ;  /* 0x0000000400581947 */ /* 0x000fea0003800000 */
[----:B------:R-:W-:Y:S01]  /*f6c0*/  ULDC.64 UR4, c[0x0][0x628] ;  /* 0x00018a0000047ab9 */ /* 0x000fe20000000a00 */
[----:B------:R-:W1:Y:S01]  /*f6d0*/  S2R R12, SR_CTAID.X ;  /* 0x00000000000c7919 */ /* 0x000e620000002500 */
[----:B------:R-:W-:Y:S01]  /*f6e0*/  ISETP.NE.U32.AND P1, PT, RZ, UR4, PT ;  /* 0x00000004ff007c0c */ /* 0x000fe2000bf25070 */
[----:B------:R-:W-:Y:S01]  /*f6f0*/  ULDC UR7, c[0x0][0x630] ;  /* 0x00018c0000077ab9 */ /* 0x000fe20000000800 */
[----:B------:R-:W-:Y:S01]  /*f700*/  IMAD.MOV.U32 R2, RZ, RZ, R14 ;  /* 0x000000ffff027224 */ /* 0x000fe200078e000e */
[----:B------:R-:W2:Y:S01]  /*f710*/  S2R R10, SR_CTAID.Y ;  /* 0x00000000000a7919 */ /* 0x000ea20000002600 */
[----:B------:R-:W-:Y:S01]  /*f720*/  ISETP.NE.AND.EX P1, PT, RZ, UR5, PT, P1 ;  /* 0x00000005ff007c0c */ /* 0x000fe2000bf25310 */
[----:B0-----:R-:W-:-:S12]  /*f730*/  IMAD.MOV.U32 R3, RZ, RZ, R15 ;  /* 0x000000ffff037224 */ /* 0x001fd800078e000f */
[----:B------:R-:W-:Y:S05]  /*f740*/  @!P1 BRA `(.L_x_308) ;  /* 0x0000000000289947 */ /* 0x000fea0003800000 */
[----:B------:R-:W-:Y:S02]  /*f750*/  ULDC UR6, c[0x0][0x634] ;  /* 0x00018d0000067ab9 */ /* 0x000fe40000000800 */
[----:B------:R-:W-:-:S05]  /*f760*/  IADD3 R7, P1, R14, UR6, RZ ;  /* 0x000000060e077c10 */ /* 0x000fca000ff3e0ff */
[----:B------:R-:W-:-:S04]  /*f770*/  IMAD.X R11, RZ, RZ, R15, P1 ;  /* 0x000000ffff0b7224 */ /* 0x000fc800008e060f */
[----:B------:R-:W-:-:S04]  /*f780*/  IMAD.WIDE.U32 R4, R11, UR4, RZ ;  /* 0x000000040b047c25 */ /* 0x000fc8000f8e00ff */
[----:B------:R-:W-:-:S04]  /*f790*/  IMAD.WIDE.U32 R4, P1, R7, UR5, R4 ;  /* 0x0000000507047c25 */ /* 0x000fc8000f820004 */
[----:B------:R-:W-:-:S04]  /*f7a0*/  IMAD.WIDE.U32 R6, R7, UR4, RZ ;  /* 0x0000000407067c25 */ /* 0x000fc8000f8e00ff */
[----:B------:R-:W-:Y:S01]  /*f7b0*/  IMAD.X R3, RZ, RZ, RZ, P1 ;  /* 0x000000ffff037224 */ /* 0x000fe200008e06ff */
[----:B------:R-:W-:Y:S01]  /*f7c0*/  IADD3 RZ, P1, R7, R4, RZ ;  /* 0x0000000407ff7210 */ /* 0x000fe20007f3e0ff */
[----:B------:R-:W-:-:S04]  /*f7d0*/  IMAD.MOV.U32 R2, RZ, RZ, R5 ;  /* 0x000000ffff027224 */ /* 0x000fc800078e0005 */
[----:B------:R-:W-:-:S08]  /*f7e0*/  IMAD.WIDE.U32.X R2, R11, UR5, R2, P1 ;  /* 0x000000050b027c25 */ /* 0x000fd000088e0402 */
.L_x_308:
[--C-:B------:R-:W-:Y:S01]  /*f7f0*/  SHF.R.U64 R11, R2, UR7, R3.reuse ;  /* 0x00000007020b7c19 */ /* 0x100fe20008001203 */
[----:B------:R-:W-:Y:S01]  /*f800*/  ULDC.64 UR4, c[0x0][0x620] ;  /* 0x0001880000047ab9 */ /* 0x000fe20000000a00 */
[----:B------:R-:W-:Y:S01]  /*f810*/  SHF.R.U32.HI R2, RZ, UR7, R3 ;  /* 0x00000007ff027c19 */ /* 0x000fe20008011603 */
[----:B------:R-:W-:Y:S01]  /*f820*/  IMAD.MOV.U32 R3, RZ, RZ, R15 ;  /* 0x000000ffff037224 */ /* 0x000fe200078e000f */
[----:B------:R-:W-:Y:S01]  /*f830*/  IADD3 R5, P1, RZ, -R11, RZ ;  /* 0x8000000bff057210 */ /* 0x000fe20007f3e0ff */
[----:B------:R-:W0:Y:S01]  /*f840*/  LDC R7, c[0x0][0x144] ;  /* 0x00005100ff077b82 */ /* 0x000e220000000800 */
[----:B-1----:R-:W-:Y:S01]  /*f850*/  I2FP.F32.U32 R6, R12 ;  /* 0x0000000c00067245 */ /* 0x002fe20000201000 */
[----:B------:R-:W-:Y:S01]  /*f860*/  ULDC.64 UR8, c[0x0][0x640] ;  /* 0x0001900000087ab9 */ /* 0x000fe20000000a00 */
[----:B------:R-:W-:Y:S01]  /*f870*/  ULDC UR6, c[0x0][0x608] ;  /* 0x0001820000067ab9 */ /* 0x000fe20000000800 */
[----:B------:R-:W-:Y:S01]  /*f880*/  IMAD.X R2, RZ, RZ, ~R2, P1 ;  /* 0x000000ffff027224 */ /* 0x000fe200008e0e02 */
[----:B------:R-:W-:-:S03]  /*f890*/  ISETP.NE.U32.AND P1, PT, RZ, UR8, PT ;  /* 0x00000008ff007c0c */ /* 0x000fc6000bf25070 */
[----:B------:R-:W-:Y:S01]  /*f8a0*/  IMAD R4, R2, UR4, RZ ;  /* 0x0000000402047c24 */ /* 0x000fe2000f8e02ff */
[----:B------:R-:W1:Y:S01]  /*f8b0*/  LDC R15, c[0x0][0x148] ;  /* 0x00005200ff0f7b82 */ /* 0x000e620000000800 */
[----:B------:R-:W-:Y:S01]  /*f8c0*/  IMAD.MOV.U32 R2, RZ, RZ, R14 ;  /* 0x000000ffff027224 */ /* 0x000fe200078e000e */
[----:B------:R-:W-:-:S03]  /*f8d0*/  ISETP.NE.AND.EX P1, PT, RZ, UR9, PT, P1 ;  /* 0x00000009ff007c0c */ /* 0x000fc6000bf25310 */
[----:B------:R-:W-:Y:S01]  /*f8e0*/  IMAD.WIDE.U32 R2, R5, UR4, R2 ;  /* 0x0000000405027c25 */ /* 0x000fe2000f8e0002 */
[----:B------:R-:W-:-:S03]  /*f8f0*/  ULDC UR4, c[0x0][0x150] ;  /* 0x0000540000047ab9 */ /* 0x000fc60000000800 */
[----:B------:R-:W-:Y:S01]  /*f900*/  FMUL R6, R6, UR4 ;  /* 0x0000000406067c20 */ /* 0x000fe20008400000 */
[----:B------:R-:W-:Y:S01]  /*f910*/  IMAD R5, R5, UR5, R4 ;  /* 0x0000000505057c24 */ /* 0x000fe2000f8e0204 */
[----:B------:R-:W-:Y:S01]  /*f920*/  ULDC UR4, c[0x0][0x618] ;  /* 0x0001860000047ab9 */ /* 0x000fe20000000800 */
[----:B------:R-:W-:Y:S02]  /*f930*/  ULDC UR5, c[0x0][0x154] ;  /* 0x0000550000057ab9 */ /* 0x000fe40000000800 */
[----:B------:R-:W-:Y:S01]  /*f940*/  IMAD.IADD R3, R3, 0x1, R5 ;  /* 0x0000000103037824 */ /* 0x000fe200078e0205 */
[----:B------:R-:W3:Y:S04]  /*f950*/  F2I.U32.TRUNC.NTZ R6, R6 ;  /* 0x0000000600067305 */ /* 0x000ee8000020f000 */
[----:B------:R-:W-:-:S02]  /*f960*/  SHF.R.U64 R13, R2, UR4, R3 ;  /* 0x00000004020d7c19 */ /* 0x000fc40008001203 */
[----:B--2---:R-:W-:-:S05]  /*f970*/  I2FP.F32.U32 R2, R10 ;  /* 0x0000000a00027245 */ /* 0x004fca0000201000 */
[----:B------:R-:W-:Y:S01]  /*f980*/  FMUL R4, R2, UR5 ;  /* 0x0000000502047c20 */ /* 0x000fe20008400000 */
[----:B------:R-:W-:Y:S01]  /*f990*/  SHF.R.U32.HI R2, RZ, UR4, R3 ;  /* 0x00000004ff027c19 */ /* 0x000fe20008011603 */
[----:B------:R-:W-:Y:S02]  /*f9a0*/  ULDC UR4, c[0x0][0x658] ;  /* 0x0001960000047ab9 */ /* 0x000fe40000000800 */
[----:B------:R2:W4:Y:S01]  /*f9b0*/  F2I.U32.TRUNC.NTZ R18, R4 ;  /* 0x0000000400127305 */ /* 0x000522000020f000 */
[----:B------:R-:W-:Y:S01]  /*f9c0*/  SHF.R.U64 R16, R13, UR6, R2 ;  /* 0x000000060d107c19 */ /* 0x000fe20008001202 */
[----:B---3--:R-:W-:Y:S01]  /*f9d0*/  IMAD.MOV R6, RZ, RZ, -R6 ;  /* 0x000000ffff067224 */ /* 0x008fe200078e0a06 */
[----:B------:R-:W-:-:S03]  /*f9e0*/  SHF.R.U32.HI R3, RZ, UR6, R2 ;  /* 0x00000006ff037c19 */ /* 0x000fc60008011602 */
[----:B0-----:R-:W-:Y:S01]  /*f9f0*/  IMAD R12, R7, R6, R12 ;  /* 0x00000006070c7224 */ /* 0x001fe200078e020c */
[--C-:B------:R-:W-:Y:S02]  /*fa00*/  SHF.R.U64 R14, R16, UR4, R3.reuse ;  /* 0x00000004100e7c19 */ /* 0x100fe40008001203 */
[----:B------:R-:W-:-:S03]  /*fa10*/  SHF.R.U32.HI R3, RZ, UR4, R3 ;  /* 0x00000004ff037c19 */ /* 0x000fc60008011603 */
[----:B------:R-:W-:Y:S01]  /*fa20*/  IMAD.MOV.U32 R2, RZ, RZ, R14 ;  /* 0x000000ffff027224 */ /* 0x000fe200078e000e */
[----:B--2-4-:R-:W-:Y:S06]  /*fa30*/  @!P1 BRA `(.L_x_309) ;  /* 0x0000000000289947 */ /* 0x014fec0003800000 */
        /* <DEDUP_REMOVED lines=10> */
.L_x_309:
[----:B------:R-:W-:Y:S01]  /*fae0*/  ULDC UR4, c[0x0][0x648] ;  /* 0x0001920000047ab9 */ /* 0x000fe20000000800 */
[----:B------:R-:W-:Y:S01]  /*faf0*/  IMAD.MOV R18, RZ, RZ, -R18 ;  /* 0x000000ffff127224 */ /* 0x000fe200078e0a12 */
[----:B------:R-:W-:Y:S01]  /*fb00*/  SHF.R.U64 R3, R2, UR4, R3 ;  /* 0x0000000402037c19 */ /* 0x000fe20008001203 */
[----:B------:R-:W-:Y:S01]  /*fb10*/  ULDC UR4, c[0x0][0x638] ;  /* 0x00018e0000047ab9 */ /* 0x000fe20000000800 */
[----:B------:R-:W-:Y:S01]  /*fb20*/  LOP3.LUT R2, R16, UR21, RZ, 0xc0, !PT ;  /* 0x0000001510027c12 */ /* 0x000fe2000f8ec0ff */
[----:B-1----:R-:W-:Y:S01]  /*fb30*/  @P2 IMAD R12, R15, R18, R10 ;  /* 0x000000120f0c2224 */ /* 0x002fe200078e020a */
[----:B------:R-:W-:Y:S01]  /*fb40*/  LOP3.LUT R13, R13, UR20, RZ, 0xc0, !PT ;  /* 0x000000140d0d7c12 */ /* 0x000fe2000f8ec0ff */
[----:B------:R-:W-:Y:S01]  /*fb50*/  IMAD.MOV R5, RZ, RZ, -R3 ;  /* 0x000000ffff057224 */ /* 0x000fe200078e0a03 */
[----:B------:R-:W-:Y:S01]  /*fb60*/  ULDC UR5, c[0x0][0x610] ;  /* 0x0001840000057ab9 */ /* 0x000fe20000000800 */
[----:B------:R-:W-:Y:S02]  /*fb70*/  IMAD R3, R3, UR22, R2 ;  /* 0x0000001603037c24 */ /* 0x000fe4000f8e0202 */
[----:B------:R-:W-:Y:S01]  /*fb80*/  IMAD R14, R5, UR4, R14 ;  /* 0x00000004050e7c24 */ /* 0x000fe2000f8e020e */
[----:B------:R-:W-:Y:S01]  /*fb90*/  ULDC UR4, c[0x0][0x600] ;  /* 0x0001800000047ab9 */ /* 0x000fe20000000800 */
[----:B------:R-:W-:-:S02]  /*fba0*/  IMAD R3, R3, UR5, R12 ;  /* 0x0000000503037c24 */ /* 0x000fc4000f8e020c */
[----:B------:R-:W-:Y:S02]  /*fbb0*/  IMAD R14, R14, UR4, R13 ;  /* 0x000000040e0e7c24 */ /* 0x000fe4000f8e020d */
[----:B------:R-:W-:-:S03]  /*fbc0*/  IMAD.MOV.U32 R2, RZ, RZ, 0x1 ;  /* 0x00000001ff027424 */ /* 0x000fc600078e00ff */
[----:B------:R-:W-:Y:S02]  /*fbd0*/  SEL R4, R14, R3, !P2 ;  /* 0x000000030e047207 */ /* 0x000fe40005000000 */
[----:B------:R-:W-:-:S03]  /*fbe0*/  SEL R3, R3, R14, !P2 ;  /* 0x0000000e03037207 */ /* 0x000fc60005000000 */
[----:B------:R1:W-:Y:S04]  /*fbf0*/  STL [R1+0x80], R4 ;  /* 0x0000800401007387 */ /* 0x0003e80000100800 */
[----:B------:R1:W-:Y:S04]  /*fc00*/  STL [R1+0x70], R11 ;  /* 0x0000700b01007387 */ /* 0x0003e80000100800 */
[----:B------:R1:W-:Y:S02]  /*fc10*/  STL [R1+0x7c], R3 ;  /* 0x00007c0301007387 */ /* 0x0003e40000100800 */
.L_x_307:
[----:B------:R-:W-:Y:S05]  /*fc20*/  BSYNC B1 ;  /* 0x0000000000017941 */ /* 0x000fea0003800000 */
.L_x_306:
[----:B------:R-:W-:-:S13]  /*fc30*/  LOP3.LUT P1, RZ, R2, 0xff, RZ, 0xc0, !PT ;  /* 0x000000ff02ff7812 */ /* 0x000fda000782c0ff */
[----:B------:R-:W-:Y:S05]  /*fc40*/  @P1 BRA `(.L_x_310) ;  /* 0xfffffff4000c1947 */ /* 0x000fea000383ffff */
[----:B------:R-:W-:Y:S05]  /*fc50*/  BSYNC B0 ;  /* 0x0000000000007941 */ /* 0x000fea0003800000 */
.L_x_298:
[----:B------:R-:W-:-:S03]  /*fc60*/  UMOV UR4, 0xffffffff ;  /* 0xffffffff00047882 */ /* 0x000fc60000000000 */
[----:B------:R-:W-:Y:S05]  /*fc70*/  BRA.DIV UR4, `(.L_x_311) ;  /* 0x00000006047c7947 */ /* 0x000fea000b800000 */
[----:B------:R-:W-:-:S13]  /*fc80*/  ELECT P0, URZ, PT ;  /* 0x00000000003f782f */ /* 0x000fda0003800000 */
.L_x_328:
[----:B------:R-:W-:Y:S04]  /*fc90*/  BSSY B0, `(.L_x_312) ;  /* 0x0000035000007945 */ /* 0x000fe80003800000 */
[----:B------:R-:W-:Y:S05]  /*fca0*/  @!P0 BRA `(.L_x_313) ;  /* 0x0000000000cc8947 */ /* 0x000fea0003800000 */
[----:B------:R-:W-:-:S04]  /*fcb0*/  ULOP3.LUT UR4, UR15, 0x2, URZ, 0xfc, !UPT ;  /* 0x000000020f047892 */ /* 0x000fc8000f8efc3f */
[----:B------:R-:W-:-:S06]  /*fcc0*/  UISETP.NE.AND UP0, UPT, UR4, 0x3, UPT ;  /* 0x000000030400788c */ /* 0x000fcc000bf05270 */
[----:B------:R-:W-:-:S13]  /*fcd0*/  PLOP3.LUT P0, PT, PT, PT, UP0, 0x80, 0x0 ;  /* 0x000000000000781c */ /* 0x000fda0003f0f008 */
[----:B------:R-:W-:Y:S05]  /*fce0*/  @!P0 BRA `(.L_x_314) ;  /* 0x0000000000048947 */ /* 0x000fea0003800000 */
[----:B------:R-:W-:Y:S01]  /*fcf0*/  BPT.TRAP 0x1 ;  /* 0x000000040000795c */ /* 0x000fe20000300000 */
.L_x_314:
[----:B01----:R-:W0:Y:S01]  /*fd00*/  S2R R3, SR_CgaCtaId ;  /* 0x0000000000037919 */ /* 0x003e220000008800 */
[----:B------:R-:W-:-:S04]  /*fd10*/  MOV R2, 0x400 ;  /* 0x0000040000027802 */ /* 0x000fc80000000f00 */
[----:B0-----:R-:W-:Y:S02]  /*fd20*/  LEA R3, R3, R2, 0x18 ;  /* 0x0000000203037211 */ /* 0x001fe400078ec0ff */
[----:B------:R-:W-:-:S03]  /*fd30*/  SHF.L.U32 R2, R0, 0x1f, RZ ;  /* 0x0000001f00027819 */ /* 0x000fc600000006ff */
[----:B------:R-:W-:-:S04]  /*fd40*/  VIADD R3, R3, 0x28 ;  /* 0x0000002803037836 */ /* 0x000fc80000000000 */
[C---:B------:R-:W-:Y:S02]  /*fd50*/  IMAD R7, R8.reuse, 0x8, R3 ;  /* 0x0000000808077824 */ /* 0x040fe400078e0203 */
[----:B------:R-:W-:Y:S02]  /*fd60*/  VIADD R8, R8, 0x1 ;  /* 0x0000000108087836 */ /* 0x000fe40000000000 */
[----:B------:R-:W0:Y:S03]  /*fd70*/  SYNCS.PHASECHK.TRANS64.TRYWAIT P0, [R7+URZ], R2 ;  /* 0x00000002070075a7 */ /* 0x000e26000800017f */
[----:B------:R-:W-:-:S04]  /*fd80*/  ISETP.NE.AND P1, PT, R8, 0x5, PT ;  /* 0x000000050800780c */ /* 0x000fc80003f25270 */
[----:B------:R-:W-:Y:S02]  /*fd90*/  SEL R5, RZ, 0x1, P1 ;  /* 0x00000001ff057807 */ /* 0x000fe40000800000 */
[----:B------:R-:W-:Y:S02]  /*fda0*/  SEL R8, R8, RZ, P1 ;  /* 0x000000ff08087207 */ /* 0x000fe40000800000 */
[----:B------:R-:W-:-:S03]  /*fdb0*/  LOP3.LUT R5, R0, R5, RZ, 0x3c, !PT ;  /* 0x0000000500057212 */ /* 0x000fc600078e3cff */
[----:B------:R-:W-:Y:S01]  /*fdc0*/  IMAD R9, R8, 0x8, R3 ;  /* 0x0000000808097824 */ /* 0x000fe200078e0203 */
[----:B------:R-:W-:Y:S01]  /*fdd0*/  SHF.L.U32 R4, R5, 0x1f, RZ ;  /* 0x0000001f05047819 */ /* 0x000fe200000006ff */
[----:B0-----:R-:W-:Y:S06]  /*fde0*/  @!P0 BRA `(.L_x_315) ;  /* 0x0000000400448947 */ /* 0x001fec0003800000 */
.L_x_329:
[----:B------:R-:W1:Y:S01]  /*fdf0*/  SYNCS.PHASECHK.TRANS64.TRYWAIT P0, [R9+URZ], R4 ;  /* 0x00000004090075a7 */ /* 0x000e62000800017f */
[----:B------:R-:W-:-:S05]  /*fe00*/  VIADD R0, R8, 0x1 ;  /* 0x0000000108007836 */ /* 0x000fca0000000000 */
[----:B------:R-:W-:-:S04]  /*fe10*/  ISETP.NE.AND P1, PT, R0, 0x5, PT ;  /* 0x000000050000780c */ /* 0x000fc80003f25270 */
[----:B0-----:R-:W-:Y:S02]  /*fe20*/  SEL R2, RZ, 0x1, P1 ;  /* 0x00000001ff027807 */ /* 0x001fe40000800000 */
[----:B------:R-:W-:Y:S02]  /*fe30*/  SEL R0, R0, RZ, P1 ;  /* 0x000000ff00007207 */ /* 0x000fe40000800000 */
[----:B------:R-:W-:-:S03]  /*fe40*/  LOP3.LUT R7, R5, R2, RZ, 0x3c, !PT ;  /* 0x0000000205077212 */ /* 0x000fc600078e3cff */
[----:B------:R-:W-:Y:S01]  /*fe50*/  IMAD R6, R0, 0x8, R3 ;  /* 0x0000000800067824 */ /* 0x000fe200078e0203 */
[----:B------:R-:W-:Y:S01]  /*fe60*/  SHF.L.U32 R5, R7, 0x1f, RZ ;  /* 0x0000001f07057819 */ /* 0x000fe200000006ff */
[----:B-1----:R-:W-:Y:S06]  /*fe70*/  @!P0 BRA `(.L_x_316) ;  /* 0x0000000400348947 */ /* 0x002fec0003800000 */
.L_x_330:
[----:B------:R-:W1:Y:S01]  /*fe80*/  SYNCS.PHASECHK.TRANS64.TRYWAIT P0, [R6+URZ], R5 ;  /* 0x00000005060075a7 */ /* 0x000e62000800017f */
[----:B------:R-:W-:-:S05]  /*fe90*/  VIADD R0, R0, 0x1 ;  /* 0x0000000100007836 */ /* 0x000fca0000000000 */
[----:B------:R-:W-:-:S04]  /*fea0*/  ISETP.NE.AND P1, PT, R0, 0x5, PT ;  /* 0x000000050000780c */ /* 0x000fc80003f25270 */
[----:B------:R-:W-:Y:S02]  /*feb0*/  SEL R2, RZ, 0x1, P1 ;  /* 0x00000001ff027807 */ /* 0x000fe40000800000 */
[----:B------:R-:W-:Y:S02]  /*fec0*/  SEL R0, R0, RZ, P1 ;  /* 0x000000ff00007207 */ /* 0x000fe40000800000 */
[----:B------:R-:W-:-:S03]  /*fed0*/  LOP3.LUT R7, R7, R2, RZ, 0x3c, !PT ;  /* 0x0000000207077212 */ /* 0x000fc600078e3cff */
[----:B0-----:R-:W-:Y:S01]  /*fee0*/  IMAD R9, R0, 0x8, R3 ;  /* 0x0000000800097824 */ /* 0x001fe200078e0203 */
[----:B------:R-:W-:Y:S01]  /*fef0*/  SHF.L.U32 R4, R7, 0x1f, RZ ;  /* 0x0000001f07047819 */ /* 0x000fe200000006ff */
[----:B-1----:R-:W-:Y:S06]  /*ff00*/  @!P0 BRA `(.L_x_317) ;  /* 0x0000000400248947 */ /* 0x002fec0003800000 */
.L_x_331:
[----:B------:R-:W1:Y:S01]  /*ff10*/  SYNCS.PHASECHK.TRANS64.TRYWAIT P0, [R9+URZ], R4 ;  /* 0x00000004090075a7 */ /* 0x000e62000800017f */
[----:B------:R-:W-:-:S05]  /*ff20*/  VIADD R0, R0, 0x1 ;  /* 0x0000000100007836 */ /* 0x000fca0000000000 */
[----:B------:R-:W-:-:S04]  /*ff30*/  ISETP.NE.AND P1, PT, R0, 0x5, PT ;  /* 0x000000050000780c */ /* 0x000fc80003f25270 */
[----:B------:R-:W-:Y:S02]  /*ff40*/  SEL R2, RZ, 0x1, P1 ;  /* 0x00000001ff027807 */ /* 0x000fe40000800000 */
[----:B------:R-:W-:Y:S02]  /*ff50*/  SEL R0, R0, RZ, P1 ;  /* 0x000000ff00007207 */ /* 0x000fe40000800000 */
[----:B------:R-:W-:Y:S01]  /*ff60*/  LOP3.LUT R2, R7, R2, RZ, 0x3c, !PT ;  /* 0x0000000207027212 */ /* 0x000fe200078e3cff */
[----:B-1----:R-:W-:Y:S06]  /*ff70*/  @!P0 BRA `(.L_x_318) ;  /* 0x00000004001c8947 */ /* 0x002fec0003800000 */
.L_x_332:
[----:B------:R-:W-:Y:S01]  /*ff80*/  IMAD R3, R0, 0x8, R3 ;  /* 0x0000000800037824 */ /* 0x000fe200078e0203 */
[----:B------:R-:W-:-:S07]  /*ff90*/  SHF.L.U32 R0, R2, 0x1f, RZ ;  /* 0x0000001f02007819 */ /* 0x000fce00000006ff */
.L_x_319:
[----:B--2---:R2:W3:Y:S02]  /*ffa0*/  SYNCS.PHASECHK.TRANS64.TRYWAIT P0, [R3+URZ], R0 ;  /* 0x00000000030075a7 */ /* 0x0044e4000800017f */
[----:B---3--:R-:W-:Y:S05]  /*ffb0*/  @!P0 NANOSLEEP.SYNCS 0x989680 ;  /* 0x009896800000895d */ /* 0x008fea0003900000 */
[----:B------:R-:W3:Y:S02]  /*ffc0*/  @!P0 SYNCS.PHASECHK.TRANS64 P0, [R3+URZ], R0 ;  /* 0x00000000030085a7 */ /* 0x000ee4000800007f */
[----:B---3--:R-:W-:Y:S05]  /*ffd0*/  @!P0 BRA `(.L_x_319) ;  /* 0xfffffffc00f08947 */ /* 0x008fea000383ffff */
.L_x_313:
[----:B------:R-:W-:Y:S05]  /*ffe0*/  BSYNC B0 ;  /* 0x0000000000007941 */ /* 0x000fea0003800000 */
.L_x_312:
[----:B------:R-:W-:Y:S05]  /*fff0*/  EXIT ;  /* 0x000000000000794d */ /* 0x000fea0003800000 */
.L_x_15:
[----:B--2---:R-:W-:-:S04]  /*10000*/  IMAD.U32 R3, RZ, RZ, UR18 ;  /* 0x00000012ff037e24 */ /* 0x004fc8000f8e00ff */
[----:B------:R2:W3:Y:S03]  /*10010*/  SYNCS.PHASECHK.TRANS64.TRYWAIT P0, [R3+URZ+-0x8], R0 ;  /* 0xfffff800030075a7 */ /* 0x0004e6000800017f */
[----:B---3--:R-:W-:Y:S05]  /*10020*/  @!P0 NANOSLEEP.SYNCS 0x989680 ;  /* 0x009896800000895d */ /* 0x008fea0003900000 */
[----:B------:R-:W3:Y:S02]  /*10030*/  @!P0 SYNCS.PHASECHK.TRANS64 P0, [R3+URZ+-0x8], R0 ;  /* 0xfffff800030085a7 */ /* 0x000ee4000800007f */
[----:B---3--:R-:W-:Y:S05]  /*10040*/  @!P0 BRA `(.L_x_15) ;  /* 0xfffffffc00ec8947 */ /* 0x008fea000383ffff */
[----:B------:R-:W-:Y:S05]  /*10050*/  BRA `(.L_x_320) ;  /* 0xffffff1400687947 */ /* 0x000fea000383ffff */
.L_x_20:
[----:B-1----:R-:W-:-:S04]  /*10060*/  IMAD.U32 R3, RZ, RZ, UR6 ;  /* 0x00000006ff037e24 */ /* 0x002fc8000f8e00ff */
[----:B------:R1:W2:Y:S03]  /*10070*/  SYNCS.PHASECHK.TRANS64.TRYWAIT P0, [R3+URZ], R0 ;  /* 0x00000000030075a7 */ /* 0x0002a6000800017f */
[----:B--2---:R-:W-:Y:S05]  /*10080*/  @!P0 NANOSLEEP.SYNCS 0x989680 ;  /* 0x009896800000895d */ /* 0x004fea0003900000 */
[----:B------:R-:W2:Y:S02]  /*10090*/  @!P0 SYNCS.PHASECHK.TRANS64 P0, [R3+URZ], R0 ;  /* 0x00000000030085a7 */ /* 0x000ea4000800007f */
[----:B--2---:R-:W-:Y:S05]  /*100a0*/  @!P0 BRA `(.L_x_20) ;  /* 0xfffffffc00ec8947 */ /* 0x004fea000383ffff */
[----:B------:R-:W-:Y:S05]  /*100b0*/  BRA `(.L_x_19) ;  /* 0xffffff1c00d07947 */ /* 0x000fea000383ffff */
.L_x_26:
[----:B-----5:R2:W-:Y:S02]  /*100c0*/  STL [R1+0x98], R0 ;  /* 0x0000980001007387 */ /* 0x0205e40000100800 */
[----:B--2---:R-:W-:-:S04]  /*100d0*/  IMAD.U32 R0, RZ, RZ, UR9 ;  /* 0x00000009ff007e24 */ /* 0x004fc8000f8e00ff */
[----:B------:R2:W3:Y:S03]  /*100e0*/  SYNCS.PHASECHK.TRANS64.TRYWAIT P0, [R0+URZ], R229 ;  /* 0x000000e5000075a7 */ /* 0x0004e6000800017f */
[----:B---3--:R-:W-:Y:S05]  /*100f0*/  @!P0 NANOSLEEP.SYNCS 0x989680 ;  /* 0x009896800000895d */ /* 0x008fea0003900000 */
[----:B------:R2:W3:Y:S02]  /*10100*/  @!P0 SYNCS.PHASECHK.TRANS64 P0, [R0+URZ], R229 ;  /* 0x000000e5000085a7 */ /* 0x0004e4000800007f */
[----:B--2---:R2:W5:Y:S02]  /*10110*/  LDL.LU R0, [R1+0x98] ;  /* 0x0000980001007983 */ /* 0x0045640000300800 */
[----:B--23--:R-:W-:Y:S05]  /*10120*/  @!P0 BRA `(.L_x_26) ;  /* 0xfffffffc00e48947 */ /* 0x00cfea000383ffff */
[----:B------:R-:W-:Y:S05]  /*10130*/  BRA `(.L_x_25) ;  /* 0xffffff3000687947 */ /* 0x000fea000383ffff */
.L_x_34:
[----:B-1----:R-:W-:-:S04]  /*10140*/  IMAD.U32 R25, RZ, RZ, UR18 ;  /* 0x00000012ff197e24 */ /* 0x002fc8000f8e00ff */
[----:B------:R1:W3:Y:S03]  /*10150*/  SYNCS.PHASECHK.TRANS64.TRYWAIT P0, [R25+URZ+0x8], R24 ;  /* 0x00000818190075a7 */ /* 0x0002e6000800017f */
[----:B---3--:R-:W-:Y:S05]  /*10160*/  @!P0 NANOSLEEP.SYNCS 0x989680 ;  /* 0x009896800000895d */ /* 0x008fea0003900000 */
[----:B------:R-:W3:Y:S02]  /*10170*/  @!P0 SYNCS.PHASECHK.TRANS64 P0, [R25+URZ+0x8], R24 ;  /* 0x00000818190085a7 */ /* 0x000ee4000800007f */
[----:B---3--:R-:W-:Y:S05]  /*10180*/  @!P0 BRA `(.L_x_34) ;  /* 0xfffffffc00ec8947 */ /* 0x008fea000383ffff */
[----:B------:R-:W-:Y:S05]  /*10190*/  BRA `(.L_x_321) ;  /* 0xffffff5400487947 */ /* 0x000fea000383ffff */
.L_x_299:
[----:B------:R-:W-:Y:S01]  /*101a0*/  BSSY B1, `(.L_x_322) ;  /* 0x0000006000017945 */ /* 0x000fe20003800000 */
[----:B------:R-:W-:-:S07]  /*101b0*/  IMAD.MOV.U32 R2, RZ, RZ, -0x1 ;  /* 0xffffffffff027424 */ /* 0x000fce00078e00ff */
[----:B------:R-:W-:Y:S05]  /*101c0*/  WARPSYNC.COLLECTIVE R2, `(.L_x_323) ;  /* 0x00000000020c7348 */ /* 0x000fea0003c00000 */
[----:B------:R-:W-:Y:S02]  /*101d0*/  ELECT P1, UR62, PT ;  /* 0x00000000003e782f */ /* 0x000fe40003820000 */
[----:B------:R-:W-:Y:S01]  /*101e0*/  MOV R2, UR62 ;  /* 0x0000003e00027c02 */ /* 0x000fe20008000f00 */
[----:B------:R-:W-:Y:S10]  /*101f0*/  ENDCOLLECTIVE ;  /* 0x000000000000791b */ /* 0x000ff40003800000 */
.L_x_323:
[----:B------:R-:W-:Y:S05]  /*10200*/  BSYNC B1 ;  /* 0x0000000000017941 */ /* 0x000fea0003800000 */
.L_x_322:
[----:B------:R-:W-:Y:S05]  /*10210*/  BRA `(.L_x_324) ;  /* 0xffffffec00a47947 */ /* 0x000fea000383ffff */
.L_x_302:
[----:B-1----:R1:W2:Y:S02]  /*10220*/  SYNCS.PHASECHK.TRANS64.TRYWAIT P1, [R11+URZ+0x28], R4 ;  /* 0x000028040b0075a7 */ /* 0x0022a4000802017f */
[----:B--2---:R-:W-:Y:S05]  /*10230*/  @!P1 NANOSLEEP.SYNCS 0x989680 ;  /* 0x009896800000995d */ /* 0x004fea0003900000 */
[----:B------:R-:W2:Y:S02]  /*10240*/  @!P1 SYNCS.PHASECHK.TRANS64 P1, [R11+URZ+0x28], R4 ;  /* 0x000028040b0095a7 */ /* 0x000ea4000802007f */
[----:B--2---:R-:W-:Y:S05]  /*10250*/  @!P1 BRA `(.L_x_302) ;  /* 0xfffffffc00f09947 */ /* 0x004fea000383ffff */
[----:B------:R-:W-:Y:S05]  /*10260*/  BRA `(.L_x_325) ;  /* 0xffffffec00e07947 */ /* 0x000fea000383ffff */
.L_x_311:
[----:B------:R-:W-:Y:S01]  /*10270*/  BSSY B0, `(.L_x_326) ;  /* 0x0000006000007945 */ /* 0x000fe20003800000 */
[----:B------:R-:W-:-:S07]  /*10280*/  IMAD.MOV.U32 R2, RZ, RZ, -0x1 ;  /* 0xffffffffff027424 */ /* 0x000fce00078e00ff */
[----:B01----:R-:W-:Y:S05]  /*10290*/  WARPSYNC.COLLECTIVE R2, `(.L_x_327) ;  /* 0x00000000020c7348 */ /* 0x003fea0003c00000 */
[----:B------:R-:W-:Y:S02]  /*102a0*/  ELECT P1, UR62, PT ;  /* 0x00000000003e782f */ /* 0x000fe40003820000 */
[----:B------:R-:W-:Y:S01]  /*102b0*/  MOV R2, UR62 ;  /* 0x0000003e00027c02 */ /* 0x000fe20008000f00 */
[----:B01----:R-:W-:Y:S10]  /*102c0*/  ENDCOLLECTIVE ;  /* 0x000000000000791b */ /* 0x003ff40003800000 */
.L_x_327:
[----:B------:R-:W-:Y:S05]  /*102d0*/  BSYNC B0 ;  /* 0x0000000000007941 */ /* 0x000fea0003800000 */
.L_x_326:
[----:B------:R-:W-:Y:S01]  /*102e0*/  PLOP3.LUT P0, PT, P1, PT, PT, 0x80, 0x0 ;  /* 0x000000000000781c */ /* 0x000fe20000f0f070 */
[----:B------:R-:W-:-:S12]  /*102f0*/  BRA `(.L_x_328) ;  /* 0xfffffff800647947 */ /* 0x000fd8000383ffff */
.L_x_315:
[----:B0-----:R0:W1:Y:S02]  /*10300*/  SYNCS.PHASECHK.TRANS64.TRYWAIT P0, [R7+URZ], R2 ;  /* 0x00000002070075a7 */ /* 0x001064000800017f */
[----:B-1----:R-:W-:Y:S05]  /*10310*/  @!P0 NANOSLEEP.SYNCS 0x989680 ;  /* 0x009896800000895d */ /* 0x002fea0003900000 */
[----:B------:R-:W1:Y:S02]  /*10320*/  @!P0 SYNCS.PHASECHK.TRANS64 P0, [R7+URZ], R2 ;  /* 0x00000002070085a7 */ /* 0x000e64000800007f */
[----:B-1----:R-:W-:Y:S05]  /*10330*/  @!P0 BRA `(.L_x_315) ;  /* 0xfffffffc00f08947 */ /* 0x002fea000383ffff */
[----:B------:R-:W-:Y:S05]  /*10340*/  BRA `(.L_x_329) ;  /* 0xfffffff800a87947 */ /* 0x000fea000383ffff */
.L_x_316:
[----:B0-----:R0:W1:Y:S02]  /*10350*/  SYNCS.PHASECHK.TRANS64.TRYWAIT P0, [R9+URZ], R4 ;  /* 0x00000004090075a7 */ /* 0x001064000800017f */
[----:B-1----:R-:W-:Y:S05]  /*10360*/  @!P0 NANOSLEEP.SYNCS 0x989680 ;  /* 0x009896800000895d */ /* 0x002fea0003900000 */
[----:B------:R-:W1:Y:S02]  /*10370*/  @!P0 SYNCS.PHASECHK.TRANS64 P0, [R9+URZ], R4 ;  /* 0x00000004090085a7 */ /* 0x000e64000800007f */
[----:B-1----:R-:W-:Y:S05]  /*10380*/  @!P0 BRA `(.L_x_316) ;  /* 0xfffffffc00f08947 */ /* 0x002fea000383ffff */
[----:B------:R-:W-:Y:S05]  /*10390*/  BRA `(.L_x_330) ;  /* 0xfffffff800b87947 */ /* 0x000fea000383ffff */
.L_x_317:
[----:B0-----:R0:W1:Y:S02]  /*103a0*/  SYNCS.PHASECHK.TRANS64.TRYWAIT P0, [R6+URZ], R5 ;  /* 0x00000005060075a7 */ /* 0x001064000800017f */
[----:B-1----:R-:W-:Y:S05]  /*103b0*/  @!P0 NANOSLEEP.SYNCS 0x989680 ;  /* 0x009896800000895d */ /* 0x002fea0003900000 */
[----:B------:R-:W1:Y:S02]  /*103c0*/  @!P0 SYNCS.PHASECHK.TRANS64 P0, [R6+URZ], R5 ;  /* 0x00000005060085a7 */ /* 0x000e64000800007f */
[----:B-1----:R-:W-:Y:S05]  /*103d0*/  @!P0 BRA `(.L_x_317) ;  /* 0xfffffffc00f08947 */ /* 0x002fea000383ffff */
[----:B------:R-:W-:Y:S05]  /*103e0*/  BRA `(.L_x_331) ;  /* 0xfffffff800c87947 */ /* 0x000fea000383ffff */
.L_x_318:
[----:B-1----:R1:W2:Y:S02]  /*103f0*/  SYNCS.PHASECHK.TRANS64.TRYWAIT P0, [R9+URZ], R4 ;  /* 0x00000004090075a7 */ /* 0x0022a4000800017f */
[----:B--2---:R-:W-:Y:S05]  /*10400*/  @!P0 NANOSLEEP.SYNCS 0x989680 ;  /* 0x009896800000895d */ /* 0x004fea0003900000 */
[----:B------:R-:W2:Y:S02]  /*10410*/  @!P0 SYNCS.PHASECHK.TRANS64 P0, [R9+URZ], R4 ;  /* 0x00000004090085a7 */ /* 0x000ea4000800007f */
[----:B--2---:R-:W-:Y:S05]  /*10420*/  @!P0 BRA `(.L_x_318) ;  /* 0xfffffffc00f08947 */ /* 0x004fea000383ffff */
[----:B------:R-:W-:Y:S05]  /*10430*/  BRA `(.L_x_332) ;  /* 0xfffffff800d07947 */ /* 0x000fea000383ffff */
.L_x_333:
[----:B------:R-:W-:-:S00]  /*10440*/  BRA `(.L_x_333) ;  /* 0xfffffffc00fc7947 */ /* 0x000fc0000383ffff */
[----:B------:R-:W-:-:S00]  /*10450*/  NOP ;  /* 0x0000000000007918 */ /* 0x000fc00000000000 */
        /* <DEDUP_REMOVED lines=10> */
.L_x_334:


//--------------------- .nv.shared._ZN7cutlass13device_kernelINS_4gemm6kernel13GemmUniversalIN4cute5tupleIJiiiiEEENS1_10collective13CollectiveMmaINS1_37MainloopSm90TmaGmmaWarpSpecializedFP8ILi5ENS5_IJNS4_1CILi1EEESB_SB_EEENS1_32KernelTmaWarpSpecializedPingpongEEENS5_IJNSA_ILi64EEENSA_ILi256EEENSA_ILi128EEEEEENS_12float_e4m3_tENS5_IJlSB_lEEESJ_SK_NS4_8TiledMMAINS4_8MMA_AtomIJNS4_4SM904GMMA31MMA_64x256x32_F32E4M3E4M3_SS_TNILNSO_7ScaleInE1ELSQ_1EEEEEENS4_6LayoutISC_NS5_IJNSA_ILi0EEESU_SU_EEEEENS5_IJNS4_10UnderscoreESX_SX_EEEEENS4_13SM90_TMA_LOADENS4_14ComposedLayoutINS4_7SwizzleILi3ELi4ELi3EEENS4_18smem_ptr_flag_bitsILi8EEENST_INS5_IJNSA_ILi8EEESH_EEENS5_IJSH_SB_EEEEEEEvNS4_8identityES10_S1A_vS1B_EENS_8epilogue10collective6detail29Sm90TmaWarpSpecializedAdapterINS1E_15DefaultEpilogueISJ_SK_SK_NS1D_6thread17LinearCombinationISJ_Li1EffLNS1I_9ScaleType4KindE0ELNS_15FloatRoundStyleE2ESJ_EENS1_15EpilogueDefaultEEEEEvvEEEEvNT_6ParamsE --------------------------
	.section	.nv.shared._ZN7cutlass13device_kernelINS_4gemm6kernel13GemmUniversalIN4cute5tupleIJiiiiEEENS1_10collective13CollectiveMmaINS1_37MainloopSm90TmaGmmaWarpSpecializedFP8ILi5ENS5_IJNS4_1CILi1EEESB_SB_EEENS1_32KernelTmaWarpSpecializedPingpongEEENS5_IJNSA_ILi64EEENSA_ILi256EEENSA_ILi128EEEEEENS_12float_e4m3_tENS5_IJlSB_lEEESJ_SK_NS4_8TiledMMAINS4_8MMA_AtomIJNS4_4SM904GMMA31MMA_64x256x32_F32E4M3E4M3_SS_TNILNSO_7ScaleInE1ELSQ_1EEEEEENS4_6LayoutISC_NS5_IJNSA_ILi0EEESU_SU_EEEEENS5_IJNS4_10UnderscoreESX_SX_EEEEENS4_13SM90_TMA_LOADENS4_14ComposedLayoutINS4_7SwizzleILi3ELi4ELi3EEENS4_18smem_ptr_flag_bitsILi8EEENST_INS5_IJNSA_ILi8EEESH_EEENS5_IJSH_SB_EEEEEEEvNS4_8identityES10_S1A_vS1B_EENS_8epilogue10collective6detail29Sm90TmaWarpSpecializedAdapterINS1E_15DefaultEpilogueISJ_SK_SK_NS1D_6thread17LinearCombinationISJ_Li1EffLNS1I_9ScaleType4KindE0ELNS_15FloatRoundStyleE2ESJ_EENS1_15EpilogueDefaultEEEEEvvEEEEvNT_6ParamsE,"aw",@nobits
	.sectionflags	@""
	.align	16
	.zero		1024


//--------------------- .nv.shared.reserved.0     --------------------------
	.section	.nv.shared.reserved.0,"aw",@nobits
	.weak		__nv_reservedSMEM_offset_0_alias
	.size		__nv_reservedSMEM_offset_0_alias, 0, 0
	.other		__nv_reservedSMEM_offset_0_alias,@"STO_CUDA_RESERVED_SHARED STV_DEFAULT"
__nv_reservedSMEM_offset_0_alias:
	.zero		0


//--------------------- .nv.global                --------------------------
	.section	.nv.global,"aw",@nobits
.nv.global:
	.type		_ZN39_INTERNAL_64d9ecc1_4_k_cu_d0997e98_26994cute1_E,@object
	.size		_ZN39_INTERNAL_64d9ecc1_4_k_cu_d0997e98_26994cute1_E,(_ZN39_INTERNAL_64d9ecc1_4_k_cu_d0997e98_26994cuda3std3__45__cpo6cbeginE - _ZN39_INTERNAL_64d9ecc1_4_k_cu_d0997e98_26994cute1_E)
_ZN39_INTERNAL_64d9ecc1_4_k_cu_d0997e98_26994cute1_E:
	.zero		1
	.type		_ZN39_INTERNAL_64d9ecc1_4_k_cu_d0997e98_26994cuda3std3__45__cpo6cbeginE,@object
	.size		_ZN39_INTERNAL_64d9ecc1_4_k_cu_d0997e98_26994cuda3std3__45__cpo6cbeginE,(_ZN39_INTERNAL_64d9ecc1_4_k_cu_d0997e98_26994cuda3std3__48in_placeE - _ZN39_INTERNAL_64d9ecc1_4_k_cu_d0997e98_26994cuda3std3__45__cpo6cbeginE)
_ZN39_INTERNAL_64d9ecc1_4_k_cu_d0997e98_26994cuda3std3__45__cpo6cbeginE:
	.zero		1
	.type		_ZN39_INTERNAL_64d9ecc1_4_k_cu_d0997e98_26994cuda3std3__48in_placeE,@object
	.size		_ZN39_INTERNAL_64d9ecc1_4_k_cu_d0997e98_26994cuda3std3__48in_placeE,(_ZN39_INTERNAL_64d9ecc1_4_k_cu_d0997e98_26994cuda3std6ranges3__45__cpo9iter_moveE - _ZN39_INTERNAL_64d9ecc1_4_k_cu_d0997e98_26994cuda3std3__48in_placeE)
_ZN39_INTERNAL_64d9ecc1_4_k_cu_d0997e98_26994cuda3std3__48in_placeE:
	.zero		1
	.type		_ZN39_INTERNAL_64d9ecc1_4_k_cu_d0997e98_26994cuda3std6ranges3__45__cpo9iter_moveE,@object
	.size		_ZN39_INTERNAL_64d9ecc1_4_k_cu_d0997e98_26994cuda3std6ranges3__45__cpo9iter_moveE,(_ZN39_INTERNAL_64d9ecc1_4_k_cu_d0997e98_26994cuda3std3__45__cpo5beginE - _ZN39_INTERNAL_64d9ecc1_4_k_cu_d0997e98_26994cuda3std6ranges3__45__cpo9iter_moveE)
_ZN39_INTERNAL_64d9ecc1_4_k_cu_d0997e98_26994cuda3std6ranges3__45__cpo9iter_moveE:
	.zero		1
	.type		_ZN39_INTERNAL_64d9ecc1_4_k_cu_d0997e98_26994cuda3std3__45__cpo5beginE,@object
	.size		_ZN39_INTERNAL_64d9ecc1_4_k_cu_d0997e98_26994cuda3std3__45__cpo5beginE,(_ZN39_INTERNAL_64d9ecc1_4_k_cu_d0997e98_26994cuda3std3__441_GLOBAL__N__64d9ecc1_4_k_cu_d0997e98_26996ignoreE - _ZN39_INTERNAL_64d9ecc1_4_k_cu_d0997e98_26994cuda3std3__45__cpo5beginE)
_ZN39_INTERNAL_64d9ecc1_4_k_cu_d0997e98_26994cuda3std3__45__cpo5beginE:
	.zero		1
	.type		_ZN39_INTERNAL_64d9ecc1_4_k_cu_d0997e98_26994cuda3std3__441_GLOBAL__N__64d9ecc1_4_k_cu_d0997e98_26996ignoreE,@object
	.size		_ZN39_INTERNAL_64d9ecc1_4_k_cu_d0997e98_26994cuda3std3__441_GLOBAL__N__64d9ecc1_4_k_cu_d0997e98_26996ignoreE,(_ZN39_INTERNAL_64d9ecc1_4_k_cu_d0997e98_26994cute7productE - _ZN39_INTERNAL_64d9ecc1_4_k_cu_d0997e98_26994cuda3std3__441_GLOBAL__N__64d9ecc1_4_k_cu_d0997e98_26996ignoreE)
_ZN39_INTERNAL_64d9ecc1_4_k_cu_d0997e98_26994cuda3std3__441_GLOBAL__N__64d9ecc1_4_k_cu_d0997e98_26996ignoreE:
	.zero		1
	.type		_ZN39_INTERNAL_64d9ecc1_4_k_cu_d0997e98_26994cute7productE,@object
	.size		_ZN39_INTERNAL_64d9ecc1_4_k_cu_d0997e98_26994cute7productE,(_ZN39_INTERNAL_64d9ecc1_4_k_cu_d0997e98_26994cuda3std3__45__cpo3endE - _ZN39_INTERNAL_64d9ecc1_4_k_cu_d0997e98_26994cute7productE)
_ZN39_INTERNAL_64d9ecc1_4_k_cu_d0997e98_26994cute7productE:
	.zero		1
	.type		_ZN39_INTERNAL_64d9ecc1_4_k_cu_d0997e98_26994cuda3std3__45__cpo3endE,@object
	.size		_ZN39_INTERNAL_64d9ecc1_4_k_cu_d0997e98_26994cuda3std3__45__cpo3endE,(_ZN39_INTERNAL_64d9ecc1_4_k_cu_d0997e98_26994cuda3std3__419piecewise_constructE - _ZN39_INTERNAL_64d9ecc1_4_k_cu_d0997e98_26994cuda3std3__45__cpo3endE)
_ZN39_INTERNAL_64d9ecc1_4_k_cu_d0997e98_26994cuda3std3__45__cpo3endE:
	.zero		1
	.type		_ZN39_INTERNAL_64d9ecc1_4_k_cu_d0997e98_26994cuda3std3__419piecewise_constructE,@object
	.size		_ZN39_INTERNAL_64d9ecc1_4_k_cu_d0997e98_26994cuda3std3__419piecewise_constructE,(_ZN39_INTERNAL_64d9ecc1_4_k_cu_d0997e98_26994cuda3std3__45__cpo4cendE - _ZN39_INTERNAL_64d9ecc1_4_k_cu_d0997e98_26994cuda3std3__419piecewise_constructE)
_ZN39_INTERNAL_64d9ecc1_4_k_cu_d0997e98_26994cuda3std3__419piecewise_constructE:
	.zero		1
	.type		_ZN39_INTERNAL_64d9ecc1_4_k_cu_d0997e98_26994cuda3std3__45__cpo4cendE,@object
	.size		_ZN39_INTERNAL_64d9ecc1_4_k_cu_d0997e98_26994cuda3std3__45__cpo4cendE,(_ZN39_INTERNAL_64d9ecc1_4_k_cu_d0997e98_26994cuda3std6ranges3__45__cpo4swapE - _ZN39_INTERNAL_64d9ecc1_4_k_cu_d0997e98_26994cuda3std3__45__cpo4cendE)
_ZN39_INTERNAL_64d9ecc1_4_k_cu_d0997e98_26994cuda3std3__45__cpo4cendE:
	.zero		1
	.type		_ZN39_INTERNAL_64d9ecc1_4_k_cu_d0997e98_26994cuda3std6ranges3__45__cpo4swapE,@object
	.size		_ZN39_INTERNAL_64d9ecc1_4_k_cu_d0997e98_26994cuda3std6ranges3__45__cpo4swapE,(.L_7 - _ZN39_INTERNAL_64d9ecc1_4_k_cu_d0997e98_26994cuda3std6ranges3__45__cpo4swapE)
_ZN39_INTERNAL_64d9ecc1_4_k_cu_d0997e98_26994cuda3std6ranges3__45__cpo4swapE:
	.zero		1
.L_7:


//--------------------- .nv.constant0._ZN7cutlass13device_kernelINS_4gemm6kernel13GemmUniversalIN4cute5tupleIJiiiiEEENS1_10collective13CollectiveMmaINS1_37MainloopSm90TmaGmmaWarpSpecializedFP8ILi5ENS5_IJNS4_1CILi1EEESB_SB_EEENS1_32KernelTmaWarpSpecializedPingpongEEENS5_IJNSA_ILi64EEENSA_ILi256EEENSA_ILi128EEEEEENS_12float_e4m3_tENS5_IJlSB_lEEESJ_SK_NS4_8TiledMMAINS4_8MMA_AtomIJNS4_4SM904GMMA31MMA_64x256x32_F32E4M3E4M3_SS_TNILNSO_7ScaleInE1ELSQ_1EEEEEENS4_6LayoutISC_NS5_IJNSA_ILi0EEESU_SU_EEEEENS5_IJNS4_10UnderscoreESX_SX_EEEEENS4_13SM90_TMA_LOADENS4_14ComposedLayoutINS4_7SwizzleILi3ELi4ELi3EEENS4_18smem_ptr_flag_bitsILi8EEENST_INS5_IJNSA_ILi8EEESH_EEENS5_IJSH_SB_EEEEEEEvNS4_8identityES10_S1A_vS1B_EENS_8epilogue10collective6detail29Sm90TmaWarpSpecializedAdapterINS1E_15DefaultEpilogueISJ_SK_SK_NS1D_6thread17LinearCombinationISJ_Li1EffLNS1I_9ScaleType4KindE0ELNS_15FloatRoundStyleE2ESJ_EENS1_15EpilogueDefaultEEEEEvvEEEEvNT_6ParamsE --------------------------
	.section	.nv.constant0._ZN7cutlass13device_kernelINS_4gemm6kernel13GemmUniversalIN4cute5tupleIJiiiiEEENS1_10collective13CollectiveMmaINS1_37MainloopSm90TmaGmmaWarpSpecializedFP8ILi5ENS5_IJNS4_1CILi1EEESB_SB_EEENS1_32KernelTmaWarpSpecializedPingpongEEENS5_IJNSA_ILi64EEENSA_ILi256EEENSA_ILi128EEEEEENS_12float_e4m3_tENS5_IJlSB_lEEESJ_SK_NS4_8TiledMMAINS4_8MMA_AtomIJNS4_4SM904GMMA31MMA_64x256x32_F32E4M3E4M3_SS_TNILNSO_7ScaleInE1ELSQ_1EEEEEENS4_6LayoutISC_NS5_IJNSA_ILi0EEESU_SU_EEEEENS5_IJNS4_10UnderscoreESX_SX_EEEEENS4_13SM90_TMA_LOADENS4_14ComposedLayoutINS4_7SwizzleILi3ELi4ELi3EEENS4_18smem_ptr_flag_bitsILi8EEENST_INS5_IJNSA_ILi8EEESH_EEENS5_IJSH_SB_EEEEEEEvNS4_8identityES10_S1A_vS1B_EENS_8epilogue10collective6detail29Sm90TmaWarpSpecializedAdapterINS1E_15DefaultEpilogueISJ_SK_SK_NS1D_6thread17LinearCombinationISJ_Li1EffLNS1I_9ScaleType4KindE0ELNS_15FloatRoundStyleE2ESJ_EENS1_15EpilogueDefaultEEEEEvvEEEEvNT_6ParamsE,"a",@progbits
	.sectionflags	@""
	.align	4
.nv.constant0._ZN7cutlass13device_kernelINS_4gemm6kernel13GemmUniversalIN4cute5tupleIJiiiiEEENS1_10collective13CollectiveMmaINS1_37MainloopSm90TmaGmmaWarpSpecializedFP8ILi5ENS5_IJNS4_1CILi1EEESB_SB_EEENS1_32KernelTmaWarpSpecializedPingpongEEENS5_IJNSA_ILi64EEENSA_ILi256EEENSA_ILi128EEEEEENS_12float_e4m3_tENS5_IJlSB_lEEESJ_SK_NS4_8TiledMMAINS4_8MMA_AtomIJNS4_4SM904GMMA31MMA_64x256x32_F32E4M3E4M3_SS_TNILNSO_7ScaleInE1ELSQ_1EEEEEENS4_6LayoutISC_NS5_IJNSA_ILi0EEESU_SU_EEEEENS5_IJNS4_10UnderscoreESX_SX_EEEEENS4_13SM90_TMA_LOADENS4_14ComposedLayoutINS4_7SwizzleILi3ELi4ELi3EEENS4_18smem_ptr_flag_bitsILi8EEENST_INS5_IJNSA_ILi8EEESH_EEENS5_IJSH_SB_EEEEEEEvNS4_8identityES10_S1A_vS1B_EENS_8epilogue10collective6detail29Sm90TmaWarpSpecializedAdapterINS1E_15DefaultEpilogueISJ_SK_SK_NS1D_6thread17LinearCombinationISJ_Li1EffLNS1I_9ScaleType4KindE0ELNS_15FloatRoundStyleE2ESJ_EENS1_15EpilogueDefaultEEEEEvvEEEEvNT_6ParamsE:
	.zero		1664


//--------------------- SYMBOLS --------------------------

	.type		.nv.reservedSmem.offset0,@object
	.size		.nv.reservedSmem.offset0,0x4
